def gluon_wgmma(
    a_ptr,
    b_ptr,
    c_ptr,
    M,
    N,
    K,
    stride_am,
    stride_bk,
    stride_cm,
    BLOCK_M: gl.constexpr,
    BLOCK_N: gl.constexpr,
    BLOCK_K: gl.constexpr,
    DTYPE: gl.constexpr,
    A_LAYOUT: gl.constexpr,
    B_LAYOUT: gl.constexpr,
    C_LAYOUT: gl.constexpr,
    B_SHAPE: gl.constexpr,
    TRANS_B: gl.constexpr,
    NUM_BUFFERS: gl.constexpr,
    NUM_WARPS: gl.constexpr,
):
    a_desc = tma.make_tensor_descriptor(
        a_ptr, [M, K], [stride_am, 1], [BLOCK_M, BLOCK_K], A_LAYOUT
    )
    b_desc = tma.make_tensor_descriptor(
        b_ptr,
        [N, K] if TRANS_B else [K, N],
        [stride_bk, 1],
        B_SHAPE,
        B_LAYOUT,
    )
    c_desc = tma.make_tensor_descriptor(
        c_ptr, [M, N], [stride_cm, 1], [BLOCK_M, BLOCK_N], C_LAYOUT
    )

    a_bufs = gl.allocate_shared_memory(
        DTYPE, [NUM_BUFFERS, BLOCK_M, BLOCK_K], A_LAYOUT
    )
    b_bufs = gl.allocate_shared_memory(DTYPE, [NUM_BUFFERS] + B_SHAPE, B_LAYOUT)

    pid_m = gl.program_id(0)
    pid_n = gl.program_id(1)
    off_m = pid_m * BLOCK_M
    off_n = pid_n * BLOCK_N

    mma_layout: gl.constexpr = pick_wgmma_layout(DTYPE, BLOCK_M, BLOCK_N, NUM_WARPS)
    acc = warpgroup_mma_init(
        gl.zeros((BLOCK_M, BLOCK_N), dtype=gl.float32, layout=mma_layout)
    )

    bars = gl.allocate_shared_memory(
        gl.int64, [NUM_BUFFERS, 1], mbarrier.MBarrierLayout()
    )
    for i in gl.static_range(NUM_BUFFERS):
        mbarrier.init(bars.index(i), count=1)
    idx = 0
    phase = 0

    for k in range(0, K, BLOCK_K):
        a = a_bufs.index(idx)
        b = b_bufs.index(idx)
        bar = bars.index(idx)
        mbarrier.expect(bar, a_desc.block_type.nbytes + b_desc.block_type.nbytes)
        tma.async_copy_global_to_shared(a_desc, [off_m, k], bar, a)
        tma.async_copy_global_to_shared(
            b_desc, [off_n, k] if TRANS_B else [k, off_n], bar, b
        )
        mbarrier.wait(bar, phase=phase)

        if TRANS_B:
            b = b.permute((1, 0))
        acc = warpgroup_mma_wait(num_outstanding=0, deps=(acc,))
        acc = warpgroup_mma(a, b, acc, is_async=True)

        idx += 1
        if idx == NUM_BUFFERS:
            idx = 0
            phase ^= 1

    acc = warpgroup_mma_wait(num_outstanding=0, deps=(acc,))
    for i in gl.static_range(NUM_BUFFERS):
        mbarrier.invalidate(bars.index(i))

    c_smem = gl.allocate_shared_memory(DTYPE, [BLOCK_M, BLOCK_N], C_LAYOUT)
    c_smem.store(acc.to(DTYPE))
    fence_async_shared()
    tma.async_copy_shared_to_global(c_desc, [off_m, off_n], c_smem)
    tma.store_wait(pendings=0)

# config = {"BLOCK_K": 64, "BLOCK_M": 64, "BLOCK_N": 64, "arch": "sm_90", "dtype": "fp16", "num_buffers": 1, "num_warps": 4, "trans_b": 0}
# arch = sm_90


// ===== COMPILED SASS (sm_90a) =====

	.target	sm_90a

	.elftype	@"ET_EXEC"


//--------------------- .note.nv.tkinfo           --------------------------
	.section	.note.nv.tkinfo,"",@"SHT_NOTE"
	.sectionflags	@"SHF_NOTE_NV_TKINFO"
	.tkinfo
        /*0018*/ 	.word	0x00000002
        /*0030*/ 	.string	""
        /*0030*/ 	.string	"ptxas"
        /*0030*/ 	.string	"Cuda compilation tools, release 13.0, V13.0.88"
        /*0030*/ 	.string	"Build cuda_13.0.r13.0/compiler.36424714_0"
        /*0030*/ 	.string	"-v  -suppress-debug-info  -lineinfo  -arch sm_90a "



//--------------------- .note.nv.cuinfo           --------------------------
	.section	.note.nv.cuinfo,"",@"SHT_NOTE"
	.sectionflags	@"SHF_NOTE_NV_CUINFO"
        /*0018*/ 	.short	0x0002
        /*001a*/ 	.short	0x005a
        /*001c*/ 	.short	0x0082
	.zero		2


//--------------------- .nv.info                  --------------------------
	.section	.nv.info,"",@"SHT_CUDA_INFO"
	.align	4


	//----- nvinfo : EIATTR_REGCOUNT
	.align		4
        /*0000*/ 	.byte	0x04, 0x2f
        /*0002*/ 	.short	(.L_1 - .L_0)
	.align		4
.L_0:
        /*0004*/ 	.word	index@(gluon_wgmma)
        /*0008*/ 	.word	0x0000003a


	//----- nvinfo : EIATTR_FRAME_SIZE
	.align		4
.L_1:
        /*000c*/ 	.byte	0x04, 0x11
        /*000e*/ 	.short	(.L_3 - .L_2)
	.align		4
.L_2:
        /*0010*/ 	.word	index@(gluon_wgmma)
        /*0014*/ 	.word	0x00000000


	//----- nvinfo : EIATTR_MIN_STACK_SIZE
	.align		4
.L_3:
        /*0018*/ 	.byte	0x04, 0x12
        /*001a*/ 	.short	(.L_5 - .L_4)
	.align		4
.L_4:
        /*001c*/ 	.word	index@(gluon_wgmma)
        /*0020*/ 	.word	0x00000000
.L_5:


//--------------------- .nv.compat                --------------------------
	.section	.nv.compat,"",@"SHT_CUDA_COMPAT_INFO"
	.align	4
        /*0000*/ 	.byte	0x02, 0x09, 0x01, 0x00, 0x02, 0x02, 0x04, 0x00, 0x02, 0x05, 0x05, 0x00, 0x03, 0x07, 0x01, 0x01
        /*0010*/ 	.byte	0x02, 0x03, 0x03, 0x00, 0x02, 0x06, 0x01, 0x00, 0x04, 0x0b, 0x08, 0x00, 0x00, 0x00, 0x00, 0x00
        /*0020*/ 	.byte	0x00, 0x00, 0x00, 0x00


//--------------------- .nv.info.gluon_wgmma      --------------------------
	.section	.nv.info.gluon_wgmma,"",@"SHT_CUDA_INFO"
	.sectionflags	@""
	.align	4


	//----- nvinfo : EIATTR_CUDA_API_VERSION
	.align		4
        /*0000*/ 	.byte	0x04, 0x37
        /*0002*/ 	.short	(.L_7 - .L_6)
.L_6:
        /*0004*/ 	.word	0x00000082


	//----- nvinfo : EIATTR_KPARAM_INFO
	.align		4
.L_7:
        /*0008*/ 	.byte	0x04, 0x17
        /*000a*/ 	.short	(.L_9 - .L_8)
.L_8:
        /*000c*/ 	.word	0x00000000
        /*0010*/ 	.short	0x000a
        /*0012*/ 	.short	0x0048
        /*0014*/ 	.byte	0x00, 0xf4, 0x21, 0x00


	//----- nvinfo : EIATTR_KPARAM_INFO
	.align		4
.L_9:
        /*0018*/ 	.byte	0x04, 0x17
        /*001a*/ 	.short	(.L_11 - .L_10)
.L_10:
        /*001c*/ 	.word	0x00000000
        /*0020*/ 	.short	0x0009
        /*0022*/ 	.short	0x0040
        /*0024*/ 	.byte	0x00, 0xf4, 0x21, 0x00


	//----- nvinfo : EIATTR_KPARAM_INFO
	.align		4
.L_11:
        /*0028*/ 	.byte	0x04, 0x17
        /*002a*/ 	.short	(.L_13 - .L_12)
.L_12:
        /*002c*/ 	.word	0x00000000
        /*0030*/ 	.short	0x0008
        /*0032*/ 	.short	0x0038
        /*0034*/ 	.byte	0x00, 0xf0, 0x21, 0x00


	//----- nvinfo : EIATTR_KPARAM_INFO
	.align		4
.L_13:
        /*0038*/ 	.byte	0x04, 0x17
        /*003a*/ 	.short	(.L_15 - .L_14)
.L_14:
        /*003c*/ 	.word	0x00000000
        /*0040*/ 	.short	0x0007
        /*0042*/ 	.short	0x0030
        /*0044*/ 	.byte	0x00, 0xf0, 0x21, 0x00


	//----- nvinfo : EIATTR_KPARAM_INFO
	.align		4
.L_15:
        /*0048*/ 	.byte	0x04, 0x17
        /*004a*/ 	.short	(.L_17 - .L_16)
.L_16:
        /*004c*/ 	.word	0x00000000
        /*0050*/ 	.short	0x0006
        /*0052*/ 	.short	0x0028
        /*0054*/ 	.byte	0x00, 0xf0, 0x21, 0x00


	//----- nvinfo : EIATTR_KPARAM_INFO
	.align		4
.L_17:
        /*0058*/ 	.byte	0x04, 0x17
        /*005a*/ 	.short	(.L_19 - .L_18)
.L_18:
        /*005c*/ 	.word	0x00000000
        /*0060*/ 	.short	0x0005
        /*0062*/ 	.short	0x0020
        /*0064*/ 	.byte	0x00, 0xf0, 0x11, 0x00


	//----- nvinfo : EIATTR_KPARAM_INFO
	.align		4
.L_19:
        /*0068*/ 	.byte	0x04, 0x17
        /*006a*/ 	.short	(.L_21 - .L_20)
.L_20:
        /*006c*/ 	.word	0x00000000
        /*0070*/ 	.short	0x0004
        /*0072*/ 	.short	0x001c
        /*0074*/ 	.byte	0x00, 0xf0, 0x11, 0x00


	//----- nvinfo : EIATTR_KPARAM_INFO
	.align		4
.L_21:
        /*0078*/ 	.byte	0x04, 0x17
        /*007a*/ 	.short	(.L_23 - .L_22)
.L_22:
        /*007c*/ 	.word	0x00000000
        /*0080*/ 	.short	0x0003
        /*0082*/ 	.short	0x0018
        /*0084*/ 	.byte	0x00, 0xf0, 0x11, 0x00


	//----- nvinfo : EIATTR_KPARAM_INFO
	.align		4
.L_23:
        /*0088*/ 	.byte	0x04, 0x17
        /*008a*/ 	.short	(.L_25 - .L_24)
.L_24:
        /*008c*/ 	.word	0x00000000
        /*0090*/ 	.short	0x0002
        /*0092*/ 	.short	0x0010
        /*0094*/ 	.byte	0x00, 0xf4, 0x21, 0x00


	//----- nvinfo : EIATTR_KPARAM_INFO
	.align		4
.L_25:
        /*0098*/ 	.byte	0x04, 0x17
        /*009a*/ 	.short	(.L_27 - .L_26)
.L_26:
        /*009c*/ 	.word	0x00000000
        /*00a0*/ 	.short	0x0001
        /*00a2*/ 	.short	0x0008
        /*00a4*/ 	.byte	0x00, 0xf4, 0x21, 0x00


	//----- nvinfo : EIATTR_KPARAM_INFO
	.align		4
.L_27:
        /*00a8*/ 	.byte	0x04, 0x17
        /*00aa*/ 	.short	(.L_29 - .L_28)
.L_28:
        /*00ac*/ 	.word	0x00000000
        /*00b0*/ 	.short	0x0000
        /*00b2*/ 	.short	0x0000
        /*00b4*/ 	.byte	0x00, 0xf4, 0x21, 0x00


	//----- nvinfo : EIATTR_SPARSE_MMA_MASK
	.align		4
.L_29:
        /*00b8*/ 	.byte	0x03, 0x50
        /*00ba*/ 	.short	0x0000


	//----- nvinfo : EIATTR_MAXREG_COUNT
	.align		4
        /*00bc*/ 	.byte	0x03, 0x1b
        /*00be*/ 	.short	0x00ff


	//----- nvinfo : EIATTR_NUM_BARRIERS
	.align		4
        /*00c0*/ 	.byte	0x02, 0x4c
        /*00c2*/ 	.byte	0x01
	.zero		1


	//----- nvinfo : EIATTR_MERCURY_ISA_VERSION
	.align		4
        /*00c4*/ 	.byte	0x03, 0x5f
        /*00c6*/ 	.short	0x0101


	//----- nvinfo : EIATTR_INT_WARP_WIDE_INSTR_OFFSETS
	.align		4
        /*00c8*/ 	.byte	0x04, 0x31
        /*00ca*/ 	.short	(.L_31 - .L_30)


	//   ....[0]....
.L_30:
        /*00cc*/ 	.word	0x00001320


	//   ....[1]....
        /*00d0*/ 	.word	0x000013b0


	//   ....[2]....
        /*00d4*/ 	.word	0x00001710


	//   ....[3]....
        /*00d8*/ 	.word	0x00001720


	//   ....[4]....
        /*00dc*/ 	.word	0x00001730


	//   ....[5]....
        /*00e0*/ 	.word	0x00001740


	//   ....[6]....
        /*00e4*/ 	.word	0x00001c20


	//   ....[7]....
        /*00e8*/ 	.word	0x00001c30


	//----- nvinfo : EIATTR_COOP_GROUP_MASK_REGIDS
	.align		4
.L_31:
        /*00ec*/ 	.byte	0x04, 0x29
        /*00ee*/ 	.short	(.L_33 - .L_32)


	//   ....[0]....
.L_32:
        /*00f0*/ 	.word	0xffffffff


	//   ....[1]....
        /*00f4*/ 	.word	0xffffffff


	//   ....[2]....
        /*00f8*/ 	.word	0xffffffff


	//----- nvinfo : EIATTR_COOP_GROUP_INSTR_OFFSETS
	.align		4
.L_33:
        /*00fc*/ 	.byte	0x04, 0x28
        /*00fe*/ 	.short	(.L_35 - .L_34)


	//   ....[0]....
.L_34:
        /*0100*/ 	.word	0x00000150


	//   ....[1]....
        /*0104*/ 	.word	0x00000720


	//   ....[2]....
        /*0108*/ 	.word	0x00000cd0


	//----- nvinfo : EIATTR_MBARRIER_INSTR_OFFSETS
	.align		4
.L_35:
        /*010c*/ 	.byte	0x04, 0x39
        /*010e*/ 	.short	(.L_37 - .L_36)


	//   ....[0]....
.L_36:
        /*0110*/ 	.word	0x00001440
        /*0114*/ 	.word	0x000000ff
        /*0118*/ 	.word	0x00004000
        /*011c*/ 	.short	0x0100
        /*011e*/ 	.byte	0x08
	.zero		1


	//   ....[1]....
        /*0120*/ 	.word	0x00001850
        /*0124*/ 	.word	0x000000ff
        /*0128*/ 	.word	0x00004000
        /*012c*/ 	.short	0x010a
        /*012e*/ 	.byte	0x08
	.zero		1


	//   ....[2]....
        /*0130*/ 	.word	0x00001ac0
        /*0134*/ 	.word	0x000000ff
        /*0138*/ 	.word	0x00004000
        /*013c*/ 	.short	0x0108
        /*013e*/ 	.byte	0x08
	.zero		1


	//   ....[3]....
        /*0140*/ 	.word	0x00001cc0
        /*0144*/ 	.word	0x000000ff
        /*0148*/ 	.word	0x00004000
        /*014c*/ 	.short	0x010a
        /*014e*/ 	.byte	0x08
	.zero		1


	//----- nvinfo : EIATTR_NUM_MBARRIERS
	.align		4
.L_37:
        /*0150*/ 	.byte	0x03, 0x38
        /*0152*/ 	.short	0x0001


	//----- nvinfo : EIATTR_EXIT_INSTR_OFFSETS
	.align		4
        /*0154*/ 	.byte	0x04, 0x1c
        /*0156*/ 	.short	(.L_39 - .L_38)


	//   ....[0]....
.L_38:
        /*0158*/ 	.word	0x00001cb0


	//----- nvinfo : EIATTR_REQNTID
	.align		4
.L_39:
        /*015c*/ 	.byte	0x04, 0x10
        /*015e*/ 	.short	(.L_41 - .L_40)
.L_40:
        /*0160*/ 	.word	0x00000080
        /*0164*/ 	.word	0x00000001
        /*0168*/ 	.word	0x00000001


	//----- nvinfo : EIATTR_CRS_STACK_SIZE
	.align		4
.L_41:
        /*016c*/ 	.byte	0x04, 0x1e
        /*016e*/ 	.short	(.L_43 - .L_42)
.L_42:
        /*0170*/ 	.word	0x00000000


	//----- nvinfo : EIATTR_CBANK_PARAM_SIZE
	.align		4
.L_43:
        /*0174*/ 	.byte	0x03, 0x19
        /*0176*/ 	.short	0x0050


	//----- nvinfo : EIATTR_PARAM_CBANK
	.align		4
        /*0178*/ 	.byte	0x04, 0x0a
        /*017a*/ 	.short	(.L_45 - .L_44)
	.align		4
.L_44:
        /*017c*/ 	.word	index@(.nv.constant0.gluon_wgmma)
        /*0180*/ 	.short	0x0210
        /*0182*/ 	.short	0x0050


	//----- nvinfo : EIATTR_SW_WAR
	.align		4
.L_45:
        /*0184*/ 	.byte	0x04, 0x36
        /*0186*/ 	.short	(.L_47 - .L_46)
.L_46:
        /*0188*/ 	.word	0x00000008
.L_47:


//--------------------- .nv.callgraph             --------------------------
	.section	.nv.callgraph,"",@"SHT_CUDA_CALLGRAPH"
	.align	4
	.sectionentsize	8
	.align		4
        /*0000*/ 	.word	0x00000000
	.align		4
        /*0004*/ 	.word	0xffffffff
	.align		4
        /*0008*/ 	.word	0x00000000
	.align		4
        /*000c*/ 	.word	0xfffffffe
	.align		4
        /*0010*/ 	.word	0x00000000
	.align		4
        /*0014*/ 	.word	0xfffffffd
	.align		4
        /*0018*/ 	.word	0x00000000
	.align		4
        /*001c*/ 	.word	0xfffffffc


//--------------------- .text.gluon_wgmma         --------------------------
	.section	.text.gluon_wgmma,"ax",@progbits
	.align	128
        .global         gluon_wgmma
        .type           gluon_wgmma,@function
        .size           gluon_wgmma,(.L_x_52 - gluon_wgmma)
        .other          gluon_wgmma,@"STO_CUDA_ENTRY STV_DEFAULT"
gluon_wgmma:
.text.gluon_wgmma:
[----:B------:R-:W-:Y:S01]  /*0000*/  LDC R1, c[0x0][0x28] ;  /* 0x00000a00ff017b82 */ /* 0x000fe20000000800 */
[----:B------:R-:W1:Y:S07]  /*0010*/  S2R R0, SR_TID.X ;  /* 0x0000000000007919 */ /* 0x000e6e0000002100 */
[----:B------:R-:W2:Y:S01]  /*0020*/  S2UR UR4, SR_CgaCtaId ;  /* 0x00000000000479c3 */ /* 0x000ea20000008800 */
[----:B------:R-:W-:Y:S01]  /*0030*/  UMOV UR8, 0x400 ;  /* 0x0000040000087882 */ /* 0x000fe20000000000 */
[----:B------:R-:W-:Y:S01]  /*0040*/  ULDC UR6, c[0x0][0xc] ;  /* 0x0000030000067ab9 */ /* 0x000fe20000000800 */
[----:B------:R-:W-:Y:S01]  /*0050*/  ULDC.64 UR20, c[0x0][0x250] ;  /* 0x0000940000147ab9 */ /* 0x000fe20000000a00 */
[----:B------:R-:W-:Y:S04]  /*0060*/  BSSY B0, `(.L_x_0) ;  /* 0x000001e000007945 */ /* 0x000fe80003800000 */
[----:B------:R-:W3:Y:S08]  /*0070*/  LDC R2, c[0x0][0x228] ;  /* 0x00008a00ff027b82 */ /* 0x000ef00000000800 */
[----:B------:R-:W4:Y:S08]  /*0080*/  LDC R10, c[0x0][0x230] ;  /* 0x00008c00ff0a7b82 */ /* 0x000f300000000800 */
[----:B------:R-:W-:Y:S01]  /*0090*/  S2UR UR23, SR_CTAID.Y ;  /* 0x00000000001779c3 */ /* 0x000fe20000002600 */
[----:B--2---:R-:W-:-:S03]  /*00a0*/  ULEA UR8, UR4, UR8, 0x18 ;  /* 0x0000000804087291 */ /* 0x004fc6000f8ec03f */
[----:B------:R-:W-:Y:S01]  /*00b0*/  ULDC UR4, c[0x0][0x10] ;  /* 0x0000040000047ab9 */ /* 0x000fe20000000800 */
[----:B-1----:R-:W-:-:S03]  /*00c0*/  LOP3.LUT R6, R0, 0x7f, RZ, 0xc0, !PT ;  /* 0x0000007f00067812 */ /* 0x002fc600078ec0ff */
[----:B------:R-:W1:Y:S01]  /*00d0*/  S2UR UR5, SR_CTAID.Z ;  /* 0x00000000000579c3 */ /* 0x000e620000002700 */
[----:B---3--:R-:W-:Y:S01]  /*00e0*/  VIADD R2, R2, 0xffffffff ;  /* 0xffffffff02027836 */ /* 0x008fe20000000000 */
[C---:B------:R-:W-:Y:S02]  /*00f0*/  ISETP.GE.U32.AND P0, PT, R6.reuse, 0x20, PT ;  /* 0x000000200600780c */ /* 0x040fe40003f06070 */
[C---:B------:R-:W-:Y:S02]  /*0100*/  ISETP.NE.U32.AND P2, PT, R6.reuse, RZ, PT ;  /* 0x000000ff0600720c */ /* 0x040fe40003f45070 */
[----:B------:R-:W-:Y:S02]  /*0110*/  LEA R14, R6, UR8, 0x2 ;  /* 0x00000008060e7c11 */ /* 0x000fe4000f8e10ff */
[----:B------:R-:W2:Y:S01]  /*0120*/  S2UR UR36, SR_CTAID.X ;  /* 0x00000000002479c3 */ /* 0x000ea20000002500 */
[----:B----4-:R-:W-:-:S06]  /*0130*/  VIADD R11, R10, 0xffffffff ;  /* 0xffffffff0a0b7836 */ /* 0x010fcc0000000000 */
[----:B------:R3:W-:Y:S01]  /*0140*/  @!P0 STS [R14], RZ ;  /* 0x000000ff0e008388 */ /* 0x0007e20000000800 */
[----:B------:R-:W-:-:S03]  /*0150*/  NOP ;  /* 0x0000000000007918 */ /* 0x000fc60000000000 */
[----:B------:R3:W-:Y:S01]  /*0160*/  @!P2 STS [UR8+0x24], R2 ;  /* 0x00002402ff00a988 */ /* 0x0007e20008000808 */
[----:B-1----:R-:W-:-:S03]  /*0170*/  UIMAD UR4, UR5, UR4, UR23 ;  /* 0x00000004050472a4 */ /* 0x002fc6000f8e0217 */
[----:B------:R3:W-:Y:S01]  /*0180*/  @!P2 STS [UR8+0x20], R11 ;  /* 0x0000200bff00a988 */ /* 0x0007e20008000808 */
[----:B--2---:R-:W-:-:S04]  /*0190*/  UIMAD UR4, UR4, UR6, UR36 ;  /* 0x00000006040472a4 */ /* 0x004fc8000f8e0224 */
[----:B------:R-:W-:-:S04]  /*01a0*/  UIMAD UR4, UR4, 0x180, URZ ;  /* 0x00000180040478a4 */ /* 0x000fc8000f8e023f */
[----:B------:R-:W-:-:S04]  /*01b0*/  UIADD3 UR16, UP0, UR4, UR20, URZ ;  /* 0x0000001404107290 */ /* 0x000fc8000ff1e03f */
[----:B------:R-:W-:Y:S01]  /*01c0*/  ULEA.HI.X.SX32 UR17, UR4, UR21, 0x1, UP0 ;  /* 0x0000001504117291 */ /* 0x000fe200080f0e3f */
[----:B---3--:R-:W-:Y:S11]  /*01d0*/  @P2 BRA `(.L_x_1) ;  /* 0x0000000000182947 */ /* 0x008ff60003800000 */
[----:B------:R-:W1:Y:S01]  /*01e0*/  LDS R3, [UR8+0x8] ;  /* 0x00000808ff037984 */ /* 0x000e620008000800 */
[----:B------:R-:W2:Y:S01]  /*01f0*/  LDC.64 R8, c[0x0][0x210] ;  /* 0x00008400ff087b82 */ /* 0x000ea20000000a00 */
[----:B------:R-:W-:Y:S02]  /*0200*/  IMAD.MOV.U32 R4, RZ, RZ, 0x70 ;  /* 0x00000070ff047424 */ /* 0x000fe400078e00ff */
[----:B--2---:R2:W-:Y:S03]  /*0210*/  STS.64 [UR8], R8 ;  /* 0x00000008ff007988 */ /* 0x0045e60008000a08 */
[----:B-1----:R-:W-:-:S05]  /*0220*/  LOP3.LUT R3, R3, 0x10, R4, 0xd8, !PT ;  /* 0x0000001003037812 */ /* 0x002fca00078ed804 */
[----:B------:R2:W-:Y:S02]  /*0230*/  STS [UR8+0x8], R3 ;  /* 0x00000803ff007988 */ /* 0x0005e40008000808 */
.L_x_1:
[----:B------:R-:W-:Y:S05]  /*0240*/  BSYNC B0 ;  /* 0x0000000000007941 */ /* 0x000fea0003800000 */
.L_x_0:
[----:B------:R-:W-:Y:S04]  /*0250*/  BSSY B0, `(.L_x_2) ;  /* 0x000000a000007945 */ /* 0x000fe80003800000 */
[----:B------:R-:W-:Y:S05]  /*0260*/  @P2 BRA `(.L_x_3) ;  /* 0x0000000000202947 */ /* 0x000fea0003800000 */
[----:B--2---:R-:W1:Y:S01]  /*0270*/  LDS R3, [UR8+0x34] ;  /* 0x00003408ff037984 */ /* 0x004e620008000800 */
[----:B------:R-:W-:Y:S02]  /*0280*/  IMAD.MOV.U32 R4, RZ, RZ, 0x3f000000 ;  /* 0x3f000000ff047424 */ /* 0x000fe400078e00ff */
[----:B------:R-:W-:Y:S01]  /*0290*/  @!P2 IMAD.MOV.U32 R5, RZ, RZ, 0x3f ;  /* 0x0000003fff05a424 */ /* 0x000fe200078e00ff */
[----:B------:R-:W2:Y:S02]  /*02a0*/  @!P2 LDS R8, [UR8+0x38] ;  /* 0x00003808ff08a984 */ /* 0x000ea40008000800 */
[----:B-1----:R-:W-:Y:S02]  /*02b0*/  LOP3.LUT R3, R3, 0xff000000, R4, 0xb8, !PT ;  /* 0xff00000003037812 */ /* 0x002fe400078eb804 */
[----:B--2---:R-:W-:-:S03]  /*02c0*/  @!P2 LOP3.LUT R4, R8, 0xff, R5, 0xb8, !PT ;  /* 0x000000ff0804a812 */ /* 0x004fc600078eb805 */
[----:B------:R1:W-:Y:S04]  /*02d0*/  STS [UR8+0x34], R3 ;  /* 0x00003403ff007988 */ /* 0x0003e80008000808 */
[----:B------:R1:W-:Y:S02]  /*02e0*/  @!P2 STS [UR8+0x38], R4 ;  /* 0x00003804ff00a988 */ /* 0x0003e40008000808 */
.L_x_3:
[----:B------:R-:W-:Y:S05]  /*02f0*/  BSYNC B0 ;  /* 0x0000000000007941 */ /* 0x000fea0003800000 */
.L_x_2:
[----:B------:R-:W-:Y:S04]  /*0300*/  BSSY B0, `(.L_x_4) ;  /* 0x000000e000007945 */ /* 0x000fe80003800000 */
[----:B------:R-:W-:Y:S05]  /*0310*/  @P2 BRA `(.L_x_5) ;  /* 0x0000000000302947 */ /* 0x000fea0003800000 */
[----:B-1----:R-:W1:Y:S01]  /*0320*/  LDS R4, [UR8+0x34] ;  /* 0x00003408ff047984 */ /* 0x002e620008000800 */
[----:B------:R-:W3:Y:S03]  /*0330*/  LDC.64 R12, c[0x0][0x238] ;  /* 0x00008e00ff0c7b82 */ /* 0x000ee60000000a00 */
[----:B--2---:R-:W2:Y:S01]  /*0340*/  LDS R3, [UR8+0x1c] ;  /* 0x00001c08ff037984 */ /* 0x004ea20008000800 */
[C---:B---3--:R-:W-:Y:S01]  /*0350*/  SHF.L.U64.HI R8, R12.reuse, 0x1, R13 ;  /* 0x000000010c087819 */ /* 0x048fe2000001020d */
[----:B------:R-:W-:-:S03]  /*0360*/  IMAD.SHL.U32 R5, R12, 0x2, RZ ;  /* 0x000000020c057824 */ /* 0x000fc600078e00ff */
[--C-:B------:R-:W-:Y:S02]  /*0370*/  SHF.R.U32.HI R12, RZ, 0x4, R8.reuse ;  /* 0x00000004ff0c7819 */ /* 0x100fe40000011608 */
[----:B------:R-:W-:-:S05]  /*0380*/  SHF.R.U64 R5, R5, 0x4, R8 ;  /* 0x0000000405057819 */ /* 0x000fca0000001208 */
[----:B------:R3:W-:Y:S01]  /*0390*/  STS [UR8+0xc], R5 ;  /* 0x00000c05ff007988 */ /* 0x0007e20008000808 */
[----:B-1----:R-:W-:Y:S02]  /*03a0*/  LOP3.LUT R4, R4, 0x7, RZ, 0xb8, !PT ;  /* 0x0000000704047812 */ /* 0x002fe400078eb8ff */
[----:B--2---:R-:W-:-:S03]  /*03b0*/  LOP3.LUT R3, R3, 0xf, R12, 0xb8, !PT ;  /* 0x0000000f03037812 */ /* 0x004fc600078eb80c */
[----:B------:R3:W-:Y:S04]  /*03c0*/  STS [UR8+0x34], R4 ;  /* 0x00003404ff007988 */ /* 0x0007e80008000808 */
[----:B------:R3:W-:Y:S02]  /*03d0*/  STS [UR8+0x1c], R3 ;  /* 0x00001c03ff007988 */ /* 0x0007e40008000808 */
.L_x_5:
[----:B------:R-:W-:Y:S05]  /*03e0*/  BSYNC B0 ;  /* 0x0000000000007941 */ /* 0x000fea0003800000 */
.L_x_4:
[----:B------:R-:W-:Y:S04]  /*03f0*/  BSSY B1, `(.L_x_6) ;  /* 0x000001b000017945 */ /* 0x000fe80003800000 */
[----:B------:R-:W-:Y:S01]  /*0400*/  BSSY B0, `(.L_x_7) ;  /* 0x0000016000007945 */ /* 0x000fe20003800000 */
[----:B------:R-:W-:-:S03]  /*0410*/  IMAD.MOV.U32 R7, RZ, RZ, RZ ;  /* 0x000000ffff077224 */ /* 0x000fc600078e00ff */
[----:B------:R-:W-:Y:S05]  /*0420*/  @P2 BRA `(.L_x_8) ;  /* 0x0000000000202947 */ /* 0x000fea0003800000 */
[----:B-123--:R-:W1:Y:S02]  /*0430*/  LDS R3, [UR8+0x34] ;  /* 0x00003408ff037984 */ /* 0x00ee640008000800 */
[----:B-1----:R-:W-:-:S05]  /*0440*/  LOP3.LUT R3, R3, 0x38, RZ, 0xb8, !PT ;  /* 0x0000003803037812 */ /* 0x002fca00078eb8ff */
[----:B------:R1:W-:Y:S01]  /*0450*/  STS [UR8+0x34], R3 ;  /* 0x00003403ff007988 */ /* 0x0003e20008000808 */
[----:B------:R-:W-:Y:S05]  /*0460*/  @P2 BRA `(.L_x_9) ;  /* 0x0000000000202947 */ /* 0x000fea0003800000 */
[----:B-1----:R-:W1:Y:S01]  /*0470*/  LDS R3, [UR8+0x8] ;  /* 0x00000808ff037984 */ /* 0x002e620008000800 */
[----:B------:R-:W-:-:S05]  /*0480*/  IMAD.MOV.U32 R4, RZ, RZ, 0x780 ;  /* 0x00000780ff047424 */ /* 0x000fca00078e00ff */
[----:B-1----:R-:W-:-:S05]  /*0490*/  LOP3.LUT R3, R3, 0x300, R4, 0xd8, !PT ;  /* 0x0000030003037812 */ /* 0x002fca00078ed804 */
[----:B------:R4:W-:Y:S02]  /*04a0*/  STS [UR8+0x8], R3 ;  /* 0x00000803ff007988 */ /* 0x0009e40008000808 */
.L_x_8:
[----:B------:R-:W-:Y:S05]  /*04b0*/  @P2 BRA `(.L_x_10) ;  /* 0x0000000000282947 */ /* 0x000fea0003800000 */
[----:B-1234-:R-:W1:Y:S02]  /*04c0*/  LDS R3, [UR8+0x8] ;  /* 0x00000808ff037984 */ /* 0x01ee640008000800 */
[----:B-1----:R-:W-:-:S05]  /*04d0*/  LOP3.LUT R3, R3, 0x1800, RZ, 0xb8, !PT ;  /* 0x0000180003037812 */ /* 0x002fca00078eb8ff */
[----:B------:R2:W-:Y:S02]  /*04e0*/  STS [UR8+0x8], R3 ;  /* 0x00000803ff007988 */ /* 0x0005e40008000808 */
.L_x_9:
[----:B------:R-:W-:Y:S05]  /*04f0*/  @P2 BREAK B0 ;  /* 0x0000000000002942 */ /* 0x000fea0003800000 */
[----:B------:R-:W-:Y:S05]  /*0500*/  @P2 BRA `(.L_x_11) ;  /* 0x0000000000242947 */ /* 0x000fea0003800000 */
[----:B------:R-:W3:Y:S01]  /*0510*/  LDS R4, [UR8+0x8] ;  /* 0x00000808ff047984 */ /* 0x000ee20008000800 */
[----:B-12---:R-:W-:-:S05]  /*0520*/  IMAD.MOV.U32 R3, RZ, RZ, 0x6000 ;  /* 0x00006000ff037424 */ /* 0x006fca00078e00ff */
[----:B---3--:R-:W-:-:S04]  /*0530*/  LOP3.LUT R3, R4, 0x6000, R3, 0xd8, !PT ;  /* 0x0000600004037812 */ /* 0x008fc800078ed803 */
[----:B------:R-:W-:-:S05]  /*0540*/  LOP3.LUT R3, R3, 0x400000, RZ, 0xb8, !PT ;  /* 0x0040000003037812 */ /* 0x000fca00078eb8ff */
[----:B------:R5:W-:Y:S02]  /*0550*/  STS [UR8+0x8], R3 ;  /* 0x00000803ff007988 */ /* 0x000be40008000808 */
.L_x_10:
[----:B------:R-:W-:Y:S05]  /*0560*/  BSYNC B0 ;  /* 0x0000000000007941 */ /* 0x000fea0003800000 */
.L_x_7:
[----:B-12345:R-:W1:Y:S02]  /*0570*/  @!P2 LDS R3, [UR8+0x8] ;  /* 0x00000808ff03a984 */ /* 0x03ee640008000800 */
[----:B-1----:R-:W-:-:S05]  /*0580*/  @!P2 LOP3.LUT R3, R3, 0x8000, RZ, 0xb8, !PT ;  /* 0x000080000303a812 */ /* 0x002fca00078eb8ff */
[----:B------:R3:W-:Y:S02]  /*0590*/  @!P2 STS [UR8+0x8], R3 ;  /* 0x00000803ff00a988 */ /* 0x0007e40008000808 */
.L_x_11:
[----:B------:R-:W-:Y:S05]  /*05a0*/  BSYNC B1 ;  /* 0x0000000000017941 */ /* 0x000fea0003800000 */
.L_x_6:
[----:B------:R-:W-:Y:S05]  /*05b0*/  WARPSYNC.ALL ;  /* 0x0000000000007948 */ /* 0x000fea0003800000 */
[----:B-123--:R-:W1:Y:S02]  /*05c0*/  LDC R3, c[0x0][0x22c] ;  /* 0x00008b00ff037b82 */ /* 0x00ee640000000800 */
[----:B-1----:R-:W-:Y:S01]  /*05d0*/  VIADD R3, R3, 0xffffffff ;  /* 0xffffffff03037836 */ /* 0x002fe20000000000 */
[----:B------:R-:W-:Y:S06]  /*05e0*/  @P0 BRA `(.L_x_12) ;  /* 0x0000000000280947 */ /* 0x000fec0003800000 */
[----:B------:R-:W1:Y:S01]  /*05f0*/  S2R R4, SR_LANEID ;  /* 0x0000000000047919 */ /* 0x000e620000000000 */
[----:B------:R-:W-:Y:S05]  /*0600*/  WARPSYNC.ALL ;  /* 0x0000000000007948 */ /* 0x000fea0003800000 */
[----:B-1----:R-:W-:-:S05]  /*0610*/  IMAD.SHL.U32 R8, R4, 0x4, RZ ;  /* 0x0000000404087824 */ /* 0x002fca00078e00ff */
[----:B------:R-:W1:Y:S01]  /*0620*/  LDS R9, [R8+UR8] ;  /* 0x0000000808097984 */ /* 0x000e620008000800 */
[----:B------:R-:W-:-:S05]  /*0630*/  IADD3 R4, P1, R8, UR16, RZ ;  /* 0x0000001008047c10 */ /* 0x000fca000ff3e0ff */
[----:B------:R-:W-:-:S05]  /*0640*/  IMAD.X R5, RZ, RZ, UR17, P1 ;  /* 0x00000011ff057e24 */ /* 0x000fca00088e06ff */
[----:B-1----:R1:W2:Y:S01]  /*0650*/  ATOMG.E.EXCH.STRONG.GPU PT, RZ, [R4], R9 ;  /* 0x0000000904ff73a8 */ /* 0x0022a200041ee100 */
[----:B------:R-:W-:-:S04]  /*0660*/  DEPBAR {5,4,3,2,1,0} ;  /* 0x0000003f0000791a */ /* 0x000fc80000000000 */
[----:B------:R1:W-:Y:S01]  /*0670*/  UTMACCTL.IV [UR16] ;  /* 0x00000000100079b9 */ /* 0x0003e20008000000 */
[----:B------:R-:W-:Y:S01]  /*0680*/  NOP ;  /* 0x0000000000007918 */ /* 0x000fe20000000000 */
.L_x_12:
[----:B------:R-:W-:Y:S05]  /*0690*/  @P0 BRA `(.L_x_13) ;  /* 0x00000000000c0947 */ /* 0x000fea0003800000 */
[----:B------:R0:W-:Y:S01]  /*06a0*/  UTMACMDFLUSH ;  /* 0x00000000000079b7 */ /* 0x0001e20000000000 */
[----:B------:R-:W-:Y:S05]  /*06b0*/  @P0 BRA `(.L_x_13) ;  /* 0x0000000000040947 */ /* 0x000fea0003800000 */
[----:B------:R-:W-:-:S04]  /*06c0*/  DEPBAR.LE SB0, 0x0 ;  /* 0x000080000000791a */ /* 0x000fc80000000000 */
.L_x_13:
[----:B------:R-:W-:Y:S05]  /*06d0*/  WARPSYNC.ALL ;  /* 0x0000000000007948 */ /* 0x000fea0003800000 */
[----:B--2---:R-:W-:Y:S06]  /*06e0*/  BAR.SYNC.DEFER_BLOCKING 0x0 ;  /* 0x0000000000007b1d */ /* 0x004fec0000010000 */
[----:B------:R-:W-:Y:S02]  /*06f0*/  BSSY B1, `(.L_x_14) ;  /* 0x000000b000017945 */ /* 0x000fe40003800000 */
[----:B------:R-:W-:Y:S06]  /*0700*/  BAR.SYNC.DEFER_BLOCKING 0x0 ;  /* 0x0000000000007b1d */ /* 0x000fec0000010000 */
[----:B------:R2:W-:Y:S01]  /*0710*/  @!P0 STS [R14], RZ ;  /* 0x000000ff0e008388 */ /* 0x0005e20000000800 */
[----:B------:R-:W-:Y:S01]  /*0720*/  NOP ;  /* 0x0000000000007918 */ /* 0x000fe20000000000 */
[----:B------:R-:W-:Y:S05]  /*0730*/  @P2 BRA `(.L_x_15) ;  /* 0x0000000000182947 */ /* 0x000fea0003800000 */
[----:B-1----:R-:W1:Y:S01]  /*0740*/  LDS R4, [UR8+0x8] ;  /* 0x00000808ff047984 */ /* 0x002e620008000800 */
[----:B------:R-:W3:Y:S01]  /*0750*/  LDC.64 R8, c[0x0][0x218] ;  /* 0x00008600ff087b82 */ /* 0x000ee20000000a00 */
[----:B------:R-:W-:Y:S02]  /*0760*/  IMAD.MOV.U32 R5, RZ, RZ, 0x70 ;  /* 0x00000070ff057424 */ /* 0x000fe400078e00ff */
[----:B---3--:R3:W-:Y:S03]  /*0770*/  STS.64 [UR8], R8 ;  /* 0x00000008ff007988 */ /* 0x0087e60008000a08 */
[----:B-1----:R-:W-:-:S05]  /*0780*/  LOP3.LUT R4, R4, 0x10, R5, 0xd8, !PT ;  /* 0x0000001004047812 */ /* 0x002fca00078ed805 */
[----:B------:R3:W-:Y:S02]  /*0790*/  STS [UR8+0x8], R4 ;  /* 0x00000804ff007988 */ /* 0x0007e40008000808 */
.L_x_15:
[----:B-1----:R-:W-:Y:S05]  /*07a0*/  BSYNC B1 ;  /* 0x0000000000017941 */ /* 0x002fea0003800000 */
.L_x_14:
[----:B------:R-:W-:Y:S04]  /*07b0*/  BSSY B1, `(.L_x_16) ;  /* 0x000000a000017945 */ /* 0x000fe80003800000 */
[----:B------:R-:W-:Y:S05]  /*07c0*/  @P2 BRA `(.L_x_17) ;  /* 0x0000000000202947 */ /* 0x000fea0003800000 */
[----:B---3--:R-:W1:Y:S01]  /*07d0*/  LDS R4, [UR8+0x34] ;  /* 0x00003408ff047984 */ /* 0x008e620008000800 */
[----:B------:R-:W-:Y:S02]  /*07e0*/  IMAD.MOV.U32 R9, RZ, RZ, 0x3f000000 ;  /* 0x3f000000ff097424 */ /* 0x000fe400078e00ff */
[----:B------:R-:W-:Y:S01]  /*07f0*/  @!P2 IMAD.MOV.U32 R8, RZ, RZ, 0x3f ;  /* 0x0000003fff08a424 */ /* 0x000fe200078e00ff */
[----:B------:R-:W3:Y:S02]  /*0800*/  @!P2 LDS R5, [UR8+0x38] ;  /* 0x00003808ff05a984 */ /* 0x000ee40008000800 */
[----:B-1----:R-:W-:Y:S02]  /*0810*/  LOP3.LUT R4, R4, 0xff000000, R9, 0xb8, !PT ;  /* 0xff00000004047812 */ /* 0x002fe400078eb809 */
[----:B---3--:R-:W-:-:S03]  /*0820*/  @!P2 LOP3.LUT R5, R5, 0xff, R8, 0xb8, !PT ;  /* 0x000000ff0505a812 */ /* 0x008fc600078eb808 */
[----:B------:R1:W-:Y:S04]  /*0830*/  STS [UR8+0x34], R4 ;  /* 0x00003404ff007988 */ /* 0x0003e80008000808 */
[----:B------:R1:W-:Y:S02]  /*0840*/  @!P2 STS [UR8+0x38], R5 ;  /* 0x00003805ff00a988 */ /* 0x0003e40008000808 */
.L_x_17:
[----:B------:R-:W-:Y:S05]  /*0850*/  BSYNC B1 ;  /* 0x0000000000017941 */ /* 0x000fea0003800000 */
.L_x_16:
[----:B------:R-:W-:Y:S04]  /*0860*/  BSSY B1, `(.L_x_18) ;  /* 0x0000004000017945 */ /* 0x000fe80003800000 */
[----:B------:R-:W-:Y:S05]  /*0870*/  @P2 BRA `(.L_x_19) ;  /* 0x0000000000082947 */ /* 0x000fea0003800000 */
[----:B------:R4:W-:Y:S04]  /*0880*/  STS [UR8+0x24], R11 ;  /* 0x0000240bff007988 */ /* 0x0009e80008000808 */
[----:B------:R4:W-:Y:S02]  /*0890*/  STS [UR8+0x20], R3 ;  /* 0x00002003ff007988 */ /* 0x0009e40008000808 */
.L_x_19:
[----:B------:R-:W-:Y:S05]  /*08a0*/  BSYNC B1 ;  /* 0x0000000000017941 */ /* 0x000fea0003800000 */
.L_x_18:
[----:B------:R-:W-:Y:S04]  /*08b0*/  BSSY B1, `(.L_x_20) ;  /* 0x000000e000017945 */ /* 0x000fe80003800000 */
[----:B------:R-:W-:Y:S05]  /*08c0*/  @P2 BRA `(.L_x_21) ;  /* 0x0000000000302947 */ /* 0x000fea0003800000 */
[----:B-1----:R-:W1:Y:S01]  /*08d0*/  LDS R5, [UR8+0x34] ;  /* 0x00003408ff057984 */ /* 0x002e620008000800 */
[----:B---3--:R-:W3:Y:S03]  /*08e0*/  LDC.64 R8, c[0x0][0x240] ;  /* 0x00009000ff087b82 */ /* 0x008ee60000000a00 */
[----:B------:R-:W5:Y:S01]  /*08f0*/  LDS R4, [UR8+0x1c] ;  /* 0x00001c08ff047984 */ /* 0x000f620008000800 */
[C---:B---3--:R-:W-:Y:S01]  /*0900*/  SHF.L.U64.HI R9, R8.reuse, 0x1, R9 ;  /* 0x0000000108097819 */ /* 0x048fe20000010209 */
[----:B------:R-:W-:-:S03]  /*0910*/  IMAD.SHL.U32 R8, R8, 0x2, RZ ;  /* 0x0000000208087824 */ /* 0x000fc600078e00ff */
[--C-:B----4-:R-:W-:Y:S02]  /*0920*/  SHF.R.U32.HI R11, RZ, 0x4, R9.reuse ;  /* 0x00000004ff0b7819 */ /* 0x110fe40000011609 */
[----:B------:R-:W-:-:S05]  /*0930*/  SHF.R.U64 R8, R8, 0x4, R9 ;  /* 0x0000000408087819 */ /* 0x000fca0000001209 */
[----:B------:R3:W-:Y:S01]  /*0940*/  STS [UR8+0xc], R8 ;  /* 0x00000c08ff007988 */ /* 0x0007e20008000808 */
[----:B-1----:R-:W-:Y:S02]  /*0950*/  LOP3.LUT R5, R5, 0x7, RZ, 0xb8, !PT ;  /* 0x0000000705057812 */ /* 0x002fe400078eb8ff */
[----:B-----5:R-:W-:-:S03]  /*0960*/  LOP3.LUT R4, R4, 0xf, R11, 0xb8, !PT ;  /* 0x0000000f04047812 */ /* 0x020fc600078eb80b */
[----:B------:R3:W-:Y:S04]  /*0970*/  STS [UR8+0x34], R5 ;  /* 0x00003405ff007988 */ /* 0x0007e80008000808 */
[----:B------:R3:W-:Y:S02]  /*0980*/  STS [UR8+0x1c], R4 ;  /* 0x00001c04ff007988 */ /* 0x0007e40008000808 */
.L_x_21:
[----:B------:R-:W-:Y:S05]  /*0990*/  BSYNC B1 ;  /* 0x0000000000017941 */ /* 0x000fea0003800000 */
.L_x_20:
[----:B------:R-:W-:Y:S04]  /*09a0*/  BSSY B2, `(.L_x_22) ;  /* 0x000001a000027945 */ /* 0x000fe80003800000 */
[----:B------:R-:W-:Y:S04]  /*09b0*/  BSSY B1, `(.L_x_23) ;  /* 0x0000015000017945 */ /* 0x000fe80003800000 */
[----:B------:R-:W-:Y:S05]  /*09c0*/  @P2 BRA `(.L_x_24) ;  /* 0x0000000000202947 */ /* 0x000fea0003800000 */
[----:B-1-3--:R-:W1:Y:S02]  /*09d0*/  LDS R4, [UR8+0x34] ;  /* 0x00003408ff047984 */ /* 0x00ae640008000800 */
[----:B-1----:R-:W-:-:S05]  /*09e0*/  LOP3.LUT R4, R4, 0x38, RZ, 0xb8, !PT ;  /* 0x0000003804047812 */ /* 0x002fca00078eb8ff */
[----:B------:R1:W-:Y:S01]  /*09f0*/  STS [UR8+0x34], R4 ;  /* 0x00003404ff007988 */ /* 0x0003e20008000808 */
[----:B------:R-:W-:Y:S05]  /*0a00*/  @P2 BRA `(.L_x_25) ;  /* 0x0000000000202947 */ /* 0x000fea0003800000 */
[----:B-1----:R-:W1:Y:S01]  /*0a10*/  LDS R4, [UR8+0x8] ;  /* 0x00000808ff047984 */ /* 0x002e620008000800 */
[----:B------:R-:W-:-:S05]  /*0a20*/  IMAD.MOV.U32 R5, RZ, RZ, 0x780 ;  /* 0x00000780ff057424 */ /* 0x000fca00078e00ff */
[----:B-1----:R-:W-:-:S05]  /*0a30*/  LOP3.LUT R4, R4, 0x300, R5, 0xd8, !PT ;  /* 0x0000030004047812 */ /* 0x002fca00078ed805 */
[----:B------:R5:W-:Y:S02]  /*0a40*/  STS [UR8+0x8], R4 ;  /* 0x00000804ff007988 */ /* 0x000be40008000808 */
.L_x_24:
[----:B------:R-:W-:Y:S05]  /*0a50*/  @P2 BRA `(.L_x_26) ;  /* 0x0000000000282947 */ /* 0x000fea0003800000 */
[----:B-1-3-5:R-:W1:Y:S02]  /*0a60*/  LDS R4, [UR8+0x8] ;  /* 0x00000808ff047984 */ /* 0x02ae640008000800 */
[----:B-1----:R-:W-:-:S05]  /*0a70*/  LOP3.LUT R4, R4, 0x1800, RZ, 0xb8, !PT ;  /* 0x0000180004047812 */ /* 0x002fca00078eb8ff */
[----:B------:R3:W-:Y:S02]  /*0a80*/  STS [UR8+0x8], R4 ;  /* 0x00000804ff007988 */ /* 0x0007e40008000808 */
.L_x_25:
[----:B------:R-:W-:Y:S05]  /*0a90*/  @P2 BREAK B1 ;  /* 0x0000000000012942 */ /* 0x000fea0003800000 */
[----:B------:R-:W-:Y:S05]  /*0aa0*/  @P2 BRA `(.L_x_27) ;  /* 0x0000000000242947 */ /* 0x000fea0003800000 */
[----:B-1-3--:R-:W1:Y:S01]  /*0ab0*/  LDS R4, [UR8+0x8] ;  /* 0x00000808ff047984 */ /* 0x00ae620008000800 */
[----:B------:R-:W-:-:S05]  /*0ac0*/  IMAD.MOV.U32 R5, RZ, RZ, 0x6000 ;  /* 0x00006000ff057424 */ /* 0x000fca00078e00ff */
[----:B-1----:R-:W-:-:S04]  /*0ad0*/  LOP3.LUT R4, R4, 0x6000, R5, 0xd8, !PT ;  /* 0x0000600004047812 */ /* 0x002fc800078ed805 */
[----:B------:R-:W-:-:S05]  /*0ae0*/  LOP3.LUT R4, R4, 0x400000, RZ, 0xb8, !PT ;  /* 0x0040000004047812 */ /* 0x000fca00078eb8ff */
[----:B------:R1:W-:Y:S02]  /*0af0*/  STS [UR8+0x8], R4 ;  /* 0x00000804ff007988 */ /* 0x0003e40008000808 */
.L_x_26:
[----:B------:R-:W-:Y:S05]  /*0b00*/  BSYNC B1 ;  /* 0x0000000000017941 */ /* 0x000fea0003800000 */
.L_x_23:
[----:B-1-3-5:R-:W1:Y:S02]  /*0b10*/  @!P2 LDS R4, [UR8+0x8] ;  /* 0x00000808ff04a984 */ /* 0x02ae640008000800 */
[----:B-1----:R-:W-:-:S05]  /*0b20*/  @!P2 LOP3.LUT R4, R4, 0x8000, RZ, 0xb8, !PT ;  /* 0x000080000404a812 */ /* 0x002fca00078eb8ff */
[----:B------:R5:W-:Y:S02]  /*0b30*/  @!P2 STS [UR8+0x8], R4 ;  /* 0x00000804ff00a988 */ /* 0x000be40008000808 */
.L_x_27:
[----:B------:R-:W-:Y:S05]  /*0b40*/  BSYNC B2 ;  /* 0x0000000000027941 */ /* 0x000fea0003800000 */
.L_x_22:
[----:B------:R-:W-:Y:S05]  /*0b50*/  WARPSYNC.ALL ;  /* 0x0000000000007948 */ /* 0x000fea0003800000 */
[----:B------:R-:W-:-:S04]  /*0b60*/  UIADD3 UR19, UR4, 0x80, URZ ;  /* 0x0000008004137890 */ /* 0x000fc8000fffe03f */
[----:B------:R-:W-:-:S04]  /*0b70*/  UIADD3 UR18, UP0, UR19, UR20, URZ ;  /* 0x0000001413127290 */ /* 0x000fc8000ff1e03f */
[----:B------:R-:W-:Y:S01]  /*0b80*/  ULEA.HI.X.SX32 UR19, UR19, UR21, 0x1, UP0 ;  /* 0x0000001513137291 */ /* 0x000fe200080f0e3f */
[----:B------:R-:W-:Y:S11]  /*0b90*/  @P0 BRA `(.L_x_28) ;  /* 0x0000000000280947 */ /* 0x000ff60003800000 */
[----:B-1-3-5:R-:W1:Y:S01]  /*0ba0*/  S2R R4, SR_LANEID ;  /* 0x0000000000047919 */ /* 0x02ae620000000000 */
[----:B------:R-:W-:Y:S05]  /*0bb0*/  WARPSYNC.ALL ;  /* 0x0000000000007948 */ /* 0x000fea0003800000 */
[----:B-1----:R-:W-:-:S05]  /*0bc0*/  IMAD.SHL.U32 R8, R4, 0x4, RZ ;  /* 0x0000000404087824 */ /* 0x002fca00078e00ff */
[----:B------:R-:W1:Y:S01]  /*0bd0*/  LDS R9, [R8+UR8] ;  /* 0x0000000808097984 */ /* 0x000e620008000800 */
[----:B------:R-:W-:-:S05]  /*0be0*/  IADD3 R4, P1, R8, UR18, RZ ;  /* 0x0000001208047c10 */ /* 0x000fca000ff3e0ff */
[----:B------:R-:W-:-:S05]  /*0bf0*/  IMAD.X R5, RZ, RZ, UR19, P1 ;  /* 0x00000013ff057e24 */ /* 0x000fca00088e06ff */
[----:B-1----:R1:W3:Y:S01]  /*0c00*/  ATOMG.E.EXCH.STRONG.GPU PT, RZ, [R4], R9 ;  /* 0x0000000904ff73a8 */ /* 0x0022e200041ee100 */
[----:B------:R-:W-:-:S04]  /*0c10*/  DEPBAR {5,4,3,2,1,0} ;  /* 0x0000003f0000791a */ /* 0x000fc80000000000 */
[----:B------:R1:W-:Y:S01]  /*0c20*/  UTMACCTL.IV [UR18] ;  /* 0x00000000120079b9 */ /* 0x0003e20008000000 */
[----:B------:R-:W-:Y:S01]  /*0c30*/  NOP ;  /* 0x0000000000007918 */ /* 0x000fe20000000000 */
.L_x_28:
[----:B------:R-:W-:Y:S05]  /*0c40*/  @P0 BRA `(.L_x_29) ;  /* 0x00000000000c0947 */ /* 0x000fea0003800000 */
[----:B------:R0:W-:Y:S01]  /*0c50*/  UTMACMDFLUSH ;  /* 0x00000000000079b7 */ /* 0x0001e20000000000 */
[----:B------:R-:W-:Y:S05]  /*0c60*/  @P0 BRA `(.L_x_29) ;  /* 0x0000000000040947 */ /* 0x000fea0003800000 */
[----:B------:R-:W-:-:S04]  /*0c70*/  DEPBAR.LE SB0, 0x0 ;  /* 0x000080000000791a */ /* 0x000fc80000000000 */
.L_x_29:
[----:B------:R-:W-:Y:S05]  /*0c80*/  WARPSYNC.ALL ;  /* 0x0000000000007948 */ /* 0x000fea0003800000 */
[----:B---3--:R-:W-:Y:S06]  /*0c90*/  BAR.SYNC.DEFER_BLOCKING 0x0 ;  /* 0x0000000000007b1d */ /* 0x008fec0000010000 */
[----:B------:R-:W-:Y:S02]  /*0ca0*/  BSSY B2, `(.L_x_30) ;  /* 0x000000b000027945 */ /* 0x000fe40003800000 */
[----:B------:R-:W-:Y:S06]  /*0cb0*/  BAR.SYNC.DEFER_BLOCKING 0x0 ;  /* 0x0000000000007b1d */ /* 0x000fec0000010000 */
[----:B------:R3:W-:Y:S01]  /*0cc0*/  @!P0 STS [R14], RZ ;  /* 0x000000ff0e008388 */ /* 0x0007e20000000800 */
[----:B------:R-:W-:Y:S01]  /*0cd0*/  NOP ;  /* 0x0000000000007918 */ /* 0x000fe20000000000 */
[----:B------:R-:W-:Y:S05]  /*0ce0*/  @P2 BRA `(.L_x_31) ;  /* 0x0000000000182947 */ /* 0x000fea0003800000 */
[----:B-1---5:R-:W1:Y:S01]  /*0cf0*/  LDS R4, [UR8+0x8] ;  /* 0x00000808ff047984 */ /* 0x022e620008000800 */
[----:B------:R-:W5:Y:S01]  /*0d00*/  LDC.64 R8, c[0x0][0x220] ;  /* 0x00008800ff087b82 */ /* 0x000f620000000a00 */
[----:B------:R-:W-:Y:S02]  /*0d10*/  IMAD.MOV.U32 R5, RZ, RZ, 0x70 ;  /* 0x00000070ff057424 */ /* 0x000fe400078e00ff */
[----:B-----5:R5:W-:Y:S03]  /*0d20*/  STS.64 [UR8], R8 ;  /* 0x00000008ff007988 */ /* 0x020be60008000a08 */
[----:B-1----:R-:W-:-:S05]  /*0d30*/  LOP3.LUT R4, R4, 0x10, R5, 0xd8, !PT ;  /* 0x0000001004047812 */ /* 0x002fca00078ed805 */
[----:B------:R5:W-:Y:S02]  /*0d40*/  STS [UR8+0x8], R4 ;  /* 0x00000804ff007988 */ /* 0x000be40008000808 */
.L_x_31:
[----:B-1----:R-:W-:Y:S05]  /*0d50*/  BSYNC B2 ;  /* 0x0000000000027941 */ /* 0x002fea0003800000 */
.L_x_30:
[----:B------:R-:W-:Y:S04]  /*0d60*/  BSSY B3, `(.L_x_32) ;  /* 0x0000011000037945 */ /* 0x000fe80003800000 */
[----:B------:R-:W-:Y:S04]  /*0d70*/  BSSY B2, `(.L_x_33) ;  /* 0x000000e000027945 */ /* 0x000fe80003800000 */
[----:B------:R-:W-:Y:S05]  /*0d80*/  @P2 BRA `(.L_x_34) ;  /* 0x0000000000242947 */ /* 0x000fea0003800000 */
[----:B-----5:R-:W1:Y:S01]  /*0d90*/  LDS R4, [UR8+0x34] ;  /* 0x00003408ff047984 */ /* 0x020e620008000800 */
[----:B------:R-:W-:-:S05]  /*0da0*/  IMAD.MOV.U32 R5, RZ, RZ, 0x3f000000 ;  /* 0x3f000000ff057424 */ /* 0x000fca00078e00ff */
[----:B-1----:R-:W-:-:S05]  /*0db0*/  LOP3.LUT R4, R4, 0xff000000, R5, 0xb8, !PT ;  /* 0xff00000004047812 */ /* 0x002fca00078eb805 */
[----:B------:R1:W-:Y:S01]  /*0dc0*/  STS [UR8+0x34], R4 ;  /* 0x00003404ff007988 */ /* 0x0003e20008000808 */
[----:B------:R-:W-:Y:S05]  /*0dd0*/  @P2 BRA `(.L_x_35) ;  /* 0x00000000001c2947 */ /* 0x000fea0003800000 */
[----:B-1----:R-:W1:Y:S01]  /*0de0*/  LDS R4, [UR8+0x38] ;  /* 0x00003808ff047984 */ /* 0x002e620008000800 */
[----:B------:R-:W-:-:S05]  /*0df0*/  IMAD.MOV.U32 R5, RZ, RZ, 0x3f ;  /* 0x0000003fff057424 */ /* 0x000fca00078e00ff */
[----:B-1----:R-:W-:-:S05]  /*0e00*/  LOP3.LUT R4, R4, 0xff, R5, 0xb8, !PT ;  /* 0x000000ff04047812 */ /* 0x002fca00078eb805 */
[----:B------:R1:W-:Y:S02]  /*0e10*/  STS [UR8+0x38], R4 ;  /* 0x00003804ff007988 */ /* 0x0003e40008000808 */
.L_x_34:
[----:B------:R-:W-:Y:S05]  /*0e20*/  @P2 BREAK B2 ;  /* 0x0000000000022942 */ /* 0x000fea0003800000 */
[----:B------:R-:W-:Y:S05]  /*0e30*/  @P2 BRA `(.L_x_36) ;  /* 0x00000000000c2947 */ /* 0x000fea0003800000 */
[----:B------:R1:W-:Y:S02]  /*0e40*/  STS [UR8+0x20], R3 ;  /* 0x00002003ff007988 */ /* 0x0003e40008000808 */
.L_x_35:
[----:B------:R-:W-:Y:S05]  /*0e50*/  BSYNC B2 ;  /* 0x0000000000027941 */ /* 0x000fea0003800000 */
.L_x_33:
[----:B------:R1:W-:Y:S02]  /*0e60*/  @!P2 STS [UR8+0x24], R2 ;  /* 0x00002402ff00a988 */ /* 0x0003e40008000808 */
.L_x_36:
[----:B------:R-:W-:Y:S05]  /*0e70*/  BSYNC B3 ;  /* 0x0000000000037941 */ /* 0x000fea0003800000 */
.L_x_32:
[----:B------:R-:W-:Y:S05]  /*0e80*/  WARPSYNC.ALL ;  /* 0x0000000000007948 */ /* 0x000fea0003800000 */
[----:B------:R-:W-:Y:S04]  /*0e90*/  BSSY B3, `(.L_x_37) ;  /* 0x000000e000037945 */ /* 0x000fe80003800000 */
[----:B------:R-:W-:Y:S05]  /*0ea0*/  @P2 BRA `(.L_x_38) ;  /* 0x0000000000302947 */ /* 0x000fea0003800000 */
[----:B-1--4-:R-:W1:Y:S01]  /*0eb0*/  LDS R3, [UR8+0x34] ;  /* 0x00003408ff037984 */ /* 0x012e620008000800 */
[----:B-----5:R-:W4:Y:S03]  /*0ec0*/  LDC.64 R4, c[0x0][0x248] ;  /* 0x00009200ff047b82 */ /* 0x020f260000000a00 */
[----:B------:R-:W5:Y:S01]  /*0ed0*/  LDS R2, [UR8+0x1c] ;  /* 0x00001c08ff027984 */ /* 0x000f620008000800 */
[C---:B----4-:R-:W-:Y:S01]  /*0ee0*/  SHF.L.U64.HI R5, R4.reuse, 0x1, R5 ;  /* 0x0000000104057819 */ /* 0x050fe20000010205 */
[----:B------:R-:W-:-:S03]  /*0ef0*/  IMAD.SHL.U32 R4, R4, 0x2, RZ ;  /* 0x0000000204047824 */ /* 0x000fc600078e00ff */
[--C-:B------:R-:W-:Y:S02]  /*0f00*/  SHF.R.U32.HI R9, RZ, 0x4, R5.reuse ;  /* 0x00000004ff097819 */ /* 0x100fe40000011605 */
[----:B------:R-:W-:-:S05]  /*0f10*/  SHF.R.U64 R4, R4, 0x4, R5 ;  /* 0x0000000404047819 */ /* 0x000fca0000001205 */
[----:B------:R4:W-:Y:S01]  /*0f20*/  STS [UR8+0xc], R4 ;  /* 0x00000c04ff007988 */ /* 0x0009e20008000808 */
[----:B-1----:R-:W-:Y:S02]  /*0f30*/  LOP3.LUT R3, R3, 0x7, RZ, 0xb8, !PT ;  /* 0x0000000703037812 */ /* 0x002fe400078eb8ff */
[----:B-----5:R-:W-:-:S03]  /*0f40*/  LOP3.LUT R2, R2, 0xf, R9, 0xb8, !PT ;  /* 0x0000000f02027812 */ /* 0x020fc600078eb809 */
[----:B------:R4:W-:Y:S04]  /*0f50*/  STS [UR8+0x34], R3 ;  /* 0x00003403ff007988 */ /* 0x0009e80008000808 */
[----:B------:R4:W-:Y:S02]  /*0f60*/  STS [UR8+0x1c], R2 ;  /* 0x00001c02ff007988 */ /* 0x0009e40008000808 */
.L_x_38:
[----:B------:R-:W-:Y:S05]  /*0f70*/  BSYNC B3 ;  /* 0x0000000000037941 */ /* 0x000fea0003800000 */
.L_x_37:
[----:B------:R-:W-:Y:S04]  /*0f80*/  BSSY B3, `(.L_x_39) ;  /* 0x000001a000037945 */ /* 0x000fe80003800000 */
[----:B------:R-:W-:Y:S04]  /*0f90*/  BSSY B4, `(.L_x_40) ;  /* 0x0000015000047945 */ /* 0x000fe80003800000 */
[----:B------:R-:W-:Y:S05]  /*0fa0*/  @P2 BRA `(.L_x_41) ;  /* 0x0000000000202947 */ /* 0x000fea0003800000 */
[----:B-1--4-:R-:W1:Y:S02]  /*0fb0*/  LDS R2, [UR8+0x34] ;  /* 0x00003408ff027984 */ /* 0x012e640008000800 */
[----:B-1----:R-:W-:-:S05]  /*0fc0*/  LOP3.LUT R2, R2, 0x38, RZ, 0xb8, !PT ;  /* 0x0000003802027812 */ /* 0x002fca00078eb8ff */
[----:B------:R1:W-:Y:S01]  /*0fd0*/  STS [UR8+0x34], R2 ;  /* 0x00003402ff007988 */ /* 0x0003e20008000808 */
[----:B------:R-:W-:Y:S05]  /*0fe0*/  @P2 BRA `(.L_x_42) ;  /* 0x0000000000202947 */ /* 0x000fea0003800000 */
[----:B-1----:R-:W1:Y:S01]  /*0ff0*/  LDS R2, [UR8+0x8] ;  /* 0x00000808ff027984 */ /* 0x002e620008000800 */
[----:B------:R-:W-:-:S05]  /*1000*/  IMAD.MOV.U32 R3, RZ, RZ, 0x780 ;  /* 0x00000780ff037424 */ /* 0x000fca00078e00ff */
[----:B-1----:R-:W-:-:S05]  /*1010*/  LOP3.LUT R2, R2, 0x300, R3, 0xd8, !PT ;  /* 0x0000030002027812 */ /* 0x002fca00078ed803 */
[----:B------:R1:W-:Y:S02]  /*1020*/  STS [UR8+0x8], R2 ;  /* 0x00000802ff007988 */ /* 0x0003e40008000808 */
.L_x_41:
[----:B------:R-:W-:Y:S05]  /*1030*/  @P2 BRA `(.L_x_43) ;  /* 0x0000000000282947 */ /* 0x000fea0003800000 */
[----:B-1--4-:R-:W1:Y:S02]  /*1040*/  LDS R2, [UR8+0x8] ;  /* 0x00000808ff027984 */ /* 0x012e640008000800 */
[----:B-1----:R-:W-:-:S05]  /*1050*/  LOP3.LUT R2, R2, 0x1800, RZ, 0xb8, !PT ;  /* 0x0000180002027812 */ /* 0x002fca00078eb8ff */
[----:B------:R4:W-:Y:S02]  /*1060*/  STS [UR8+0x8], R2 ;  /* 0x00000802ff007988 */ /* 0x0009e40008000808 */
.L_x_42:
[----:B------:R-:W-:Y:S05]  /*1070*/  @P2 BREAK B4 ;  /* 0x0000000000042942 */ /* 0x000fea0003800000 */
[----:B------:R-:W-:Y:S05]  /*1080*/  @P2 BRA `(.L_x_44) ;  /* 0x0000000000242947 */ /* 0x000fea0003800000 */
[----:B-1--4-:R-:W1:Y:S01]  /*1090*/  LDS R2, [UR8+0x8] ;  /* 0x00000808ff027984 */ /* 0x012e620008000800 */
[----:B------:R-:W-:-:S05]  /*10a0*/  IMAD.MOV.U32 R3, RZ, RZ, 0x6000 ;  /* 0x00006000ff037424 */ /* 0x000fca00078e00ff */
[----:B-1----:R-:W-:-:S04]  /*10b0*/  LOP3.LUT R2, R2, 0x6000, R3, 0xd8, !PT ;  /* 0x0000600002027812 */ /* 0x002fc800078ed803 */
[----:B------:R-:W-:-:S05]  /*10c0*/  LOP3.LUT R2, R2, 0x400000, RZ, 0xb8, !PT ;  /* 0x0040000002027812 */ /* 0x000fca00078eb8ff */
[----:B------:R1:W-:Y:S02]  /*10d0*/  STS [UR8+0x8], R2 ;  /* 0x00000802ff007988 */ /* 0x0003e40008000808 */
.L_x_43:
[----:B------:R-:W-:Y:S05]  /*10e0*/  BSYNC B4 ;  /* 0x0000000000047941 */ /* 0x000fea0003800000 */
.L_x_40:
[----:B-1--4-:R-:W1:Y:S02]  /*10f0*/  @!P2 LDS R2, [UR8+0x8] ;  /* 0x00000808ff02a984 */ /* 0x012e640008000800 */
[----:B-1----:R-:W-:-:S05]  /*1100*/  @!P2 LOP3.LUT R2, R2, 0x8000, RZ, 0xb8, !PT ;  /* 0x000080000202a812 */ /* 0x002fca00078eb8ff */
[----:B------:R1:W-:Y:S02]  /*1110*/  @!P2 STS [UR8+0x8], R2 ;  /* 0x00000802ff00a988 */ /* 0x0003e40008000808 */
.L_x_44:
[----:B------:R-:W-:Y:S05]  /*1120*/  BSYNC B3 ;  /* 0x0000000000037941 */ /* 0x000fea0003800000 */
.L_x_39:
[----:B------:R-:W-:Y:S05]  /*1130*/  WARPSYNC.ALL ;  /* 0x0000000000007948 */ /* 0x000fea0003800000 */
[----:B------:R-:W-:Y:S01]  /*1140*/  UIADD3 UR4, UR4, 0x100, URZ ;  /* 0x0000010004047890 */ /* 0x000fe2000fffe03f */
[----:B------:R-:W-:Y:S02]  /*1150*/  ISETP.GE.AND P1, PT, R10, 0x1, PT ;  /* 0x000000010a00780c */ /* 0x000fe40003f26270 */
[----:B------:R-:W-:Y:S02]  /*1160*/  CS2R R24, SRZ ;  /* 0x0000000000187805 */ /* 0x000fe4000001ff00 */
[----:B------:R-:W-:Y:S01]  /*1170*/  CS2R R26, SRZ ;  /* 0x00000000001a7805 */ /* 0x000fe2000001ff00 */
[----:B------:R-:W-:Y:S01]  /*1180*/  UIADD3 UR20, UP0, UR4, UR20, URZ ;  /* 0x0000001404147290 */ /* 0x000fe2000ff1e03f */
[----:B------:R-:W-:-:S03]  /*1190*/  IMAD.MOV.U32 R28, RZ, RZ, RZ ;  /* 0x000000ffff1c7224 */ /* 0x000fc600078e00ff */
[----:B------:R-:W-:Y:S01]  /*11a0*/  ULEA.HI.X.SX32 UR37, UR4, UR21, 0x1, UP0 ;  /* 0x0000001504257291 */ /* 0x000fe200080f0e3f */
[----:B------:R-:W-:Y:S11]  /*11b0*/  @P0 BRA `(.L_x_45) ;  /* 0x00000000002c0947 */ /* 0x000ff60003800000 */
[----:B-1--4-:R-:W5:Y:S01]  /*11c0*/  S2R R2, SR_LANEID ;  /* 0x0000000000027919 */ /* 0x012f620000000000 */
[----:B------:R-:W-:Y:S05]  /*11d0*/  WARPSYNC.ALL ;  /* 0x0000000000007948 */ /* 0x000fea0003800000 */
[----:B-----5:R-:W-:-:S05]  /*11e0*/  IMAD.SHL.U32 R4, R2, 0x4, RZ ;  /* 0x0000000402047824 */ /* 0x020fca00078e00ff */
[----:B------:R-:W1:Y:S01]  /*11f0*/  LDS R5, [R4+UR8] ;  /* 0x0000000804057984 */ /* 0x000e620008000800 */
[----:B------:R-:W-:Y:S01]  /*1200*/  IADD3 R2, P3, R4, UR20, RZ ;  /* 0x0000001404027c10 */ /* 0x000fe2000ff7e0ff */
[----:B------:R-:W-:-:S04]  /*1210*/  UMOV UR21, UR37 ;  /* 0x0000002500157c82 */ /* 0x000fc80008000000 */
[----:B------:R-:W-:-:S05]  /*1220*/  IMAD.X R3, RZ, RZ, UR37, P3 ;  /* 0x00000025ff037e24 */ /* 0x000fca00098e06ff */
[----:B-1----:R1:W4:Y:S01]  /*1230*/  ATOMG.E.EXCH.STRONG.GPU PT, RZ, [R2], R5 ;  /* 0x0000000502ff73a8 */ /* 0x00232200041ee100 */
[----:B------:R-:W-:-:S04]  /*1240*/  DEPBAR {5,4,3,2,1,0} ;  /* 0x0000003f0000791a */ /* 0x000fc80000000000 */
[----:B------:R1:W-:Y:S01]  /*1250*/  UTMACCTL.IV [UR20] ;  /* 0x00000000140079b9 */ /* 0x0003e20008000000 */
[----:B------:R-:W-:Y:S01]  /*1260*/  NOP ;  /* 0x0000000000007918 */ /* 0x000fe20000000000 */
.L_x_45:
[----:B------:R-:W-:Y:S05]  /*1270*/  @P0 BRA `(.L_x_46) ;  /* 0x00000000000c0947 */ /* 0x000fea0003800000 */
[----:B------:R0:W-:Y:S01]  /*1280*/  UTMACMDFLUSH ;  /* 0x00000000000079b7 */ /* 0x0001e20000000000 */
[----:B------:R-:W-:Y:S05]  /*1290*/  @P0 BRA `(.L_x_46) ;  /* 0x0000000000040947 */ /* 0x000fea0003800000 */
[----:B------:R-:W-:-:S04]  /*12a0*/  DEPBAR.LE SB0, 0x0 ;  /* 0x000080000000791a */ /* 0x000fc80000000000 */
.L_x_46:
[----:B------:R-:W-:Y:S05]  /*12b0*/  WARPSYNC.ALL ;  /* 0x0000000000007948 */ /* 0x000fea0003800000 */
[----:B----4-:R-:W-:Y:S01]  /*12c0*/  BAR.SYNC.DEFER_BLOCKING 0x0 ;  /* 0x0000000000007b1d */ /* 0x010fe20000010000 */
[----:B------:R-:W-:Y:S01]  /*12d0*/  USHF.L.U32 UR11, UR36, 0x6, URZ ;  /* 0x00000006240b7899 */ /* 0x000fe2000800063f */
[----:B------:R-:W-:Y:S01]  /*12e0*/  IMAD.MOV.U32 R29, RZ, RZ, RZ ;  /* 0x000000ffff1d7224 */ /* 0x000fe200078e00ff */
[----:B------:R-:W-:Y:S01]  /*12f0*/  USHF.L.U32 UR26, UR23, 0x6, URZ ;  /* 0x00000006171a7899 */ /* 0x000fe2000800063f */
[----:B------:R-:W-:Y:S02]  /*1300*/  CS2R R30, SRZ ;  /* 0x00000000001e7805 */ /* 0x000fe4000001ff00 */
[----:B------:R-:W-:Y:S01]  /*1310*/  CS2R R32, SRZ ;  /* 0x0000000000207805 */ /* 0x000fe2000001ff00 */
[----:B------:R-:W-:Y:S01]  /*1320*/  VOTEU.ALL UP0, P2 ;  /* 0x00000000003f7886 */ /* 0x000fe20001000000 */
[----:B------:R-:W-:Y:S01]  /*1330*/  UMOV UR4, 0x1 ;  /* 0x0000000100047882 */ /* 0x000fe20000000000 */
[----:B------:R-:W-:-:S02]  /*1340*/  CS2R R34, SRZ ;  /* 0x0000000000227805 */ /* 0x000fc4000001ff00 */
[----:B------:R-:W-:Y:S02]  /*1350*/  CS2R R36, SRZ ;  /* 0x0000000000247805 */ /* 0x000fe4000001ff00 */
[----:B------:R-:W-:Y:S01]  /*1360*/  CS2R R38, SRZ ;  /* 0x0000000000267805 */ /* 0x000fe2000001ff00 */
[----:B------:R-:W-:-:S04]  /*1370*/  @!UP0 UIADD3 UR4, -UR4, 0x100000, URZ ;  /* 0x0010000004048890 */ /* 0x000fc8000fffe13f */
[----:B------:R-:W-:Y:S02]  /*1380*/  @!UP0 USHF.L.U32 UR5, UR4, 0xb, URZ ;  /* 0x0000000b04058899 */ /* 0x000fe4000800063f */
[----:B------:R-:W-:Y:S01]  /*1390*/  @!UP0 USHF.L.U32 UR4, UR4, 0x1, URZ ;  /* 0x0000000104048899 */ /* 0x000fe2000800063f */
[----:B------:R-:W-:Y:S01]  /*13a0*/  CS2R R40, SRZ ;  /* 0x0000000000287805 */ /* 0x000fe2000001ff00 */
[----:B------:R-:W-:Y:S01]  /*13b0*/  VOTEU.ALL UP0, P2 ;  /* 0x00000000003f7886 */ /* 0x000fe20001000000 */
[----:B------:R-:W-:Y:S02]  /*13c0*/  CS2R R42, SRZ ;  /* 0x00000000002a7805 */ /* 0x000fe4000001ff00 */
[----:B------:R-:W-:Y:S02]  /*13d0*/  CS2R R44, SRZ ;  /* 0x00000000002c7805 */ /* 0x000fe4000001ff00 */
[----:B------:R-:W-:Y:S02]  /*13e0*/  CS2R R46, SRZ ;  /* 0x00000000002e7805 */ /* 0x000fe4000001ff00 */
[----:B------:R-:W-:-:S02]  /*13f0*/  CS2R R48, SRZ ;  /* 0x0000000000307805 */ /* 0x000fc4000001ff00 */
[----:B------:R-:W-:Y:S02]  /*1400*/  CS2R R50, SRZ ;  /* 0x0000000000327805 */ /* 0x000fe4000001ff00 */
[----:B------:R-:W-:Y:S02]  /*1410*/  CS2R R52, SRZ ;  /* 0x0000000000347805 */ /* 0x000fe4000001ff00 */
[----:B------:R-:W-:Y:S01]  /*1420*/  CS2R R54, SRZ ;  /* 0x0000000000367805 */ /* 0x000fe2000001ff00 */
[----:B------:R-:W4:Y:S02]  /*1430*/  FENCE.VIEW.ASYNC.S ;  /* 0x00000000000073c6 */ /* 0x000f240000000000 */
[----:B----4-:R4:W1:Y:S01]  /*1440*/  @!UP0 SYNCS.EXCH.64 URZ, [UR8+0x4000], UR4 ;  /* 0x00400004083f85b2 */ /* 0x0108620008000100 */
[----:B------:R-:W-:Y:S05]  /*1450*/  @!P1 BRA `(.L_x_47) ;  /* 0x0000000400409947 */ /* 0x000fea0003800000 */
[----:B-1----:R-:W-:Y:S01]  /*1460*/  USHF.R.U32.HI UR21, URZ, 0x4, UR8 ;  /* 0x000000043f157899 */ /* 0x002fe20008011608 */
[----:B------:R-:W-:Y:S01]  /*1470*/  CS2R R24, SRZ ;  /* 0x0000000000187805 */ /* 0x000fe2000001ff00 */
[----:B------:R-:W-:Y:S01]  /*1480*/  UIADD3 UR6, UR8, 0x2000, URZ ;  /* 0x0000200008067890 */ /* 0x000fe2000fffe03f */
[----:B------:R-:W-:Y:S01]  /*1490*/  CS2R R26, SRZ ;  /* 0x00000000001a7805 */ /* 0x000fe2000001ff00 */
[----:B------:R-:W-:Y:S01]  /*14a0*/  USGXT.U32 UR21, UR21, 0xe ;  /* 0x0000000e1515789a */ /* 0x000fe20008000000 */
[----:B------:R-:W-:Y:S01]  /*14b0*/  CS2R R28, SRZ ;  /* 0x00000000001c7805 */ /* 0x000fe2000001ff00 */
[----:B------:R-:W-:Y:S01]  /*14c0*/  USHF.R.U32.HI UR22, URZ, 0x4, UR6 ;  /* 0x000000043f167899 */ /* 0x000fe20008011606 */
[----:B------:R-:W-:Y:S01]  /*14d0*/  CS2R R30, SRZ ;  /* 0x00000000001e7805 */ /* 0x000fe2000001ff00 */
[----:B------:R-:W-:Y:S01]  /*14e0*/  UIADD3 UR6, UP0, UR21, 0x2, URZ ;  /* 0x0000000215067890 */ /* 0x000fe2000ff1e03f */
[----:B------:R-:W-:Y:S01]  /*14f0*/  CS2R R32, SRZ ;  /* 0x0000000000207805 */ /* 0x000fe2000001ff00 */
[----:B------:R-:W-:Y:S01]  /*1500*/  USGXT.U32 UR22, UR22, 0xe ;  /* 0x0000000e1616789a */ /* 0x000fe20008000000 */
[----:B------:R-:W-:Y:S01]  /*1510*/  CS2R R34, SRZ ;  /* 0x0000000000227805 */ /* 0x000fe2000001ff00 */
[----:B----4-:R-:W-:Y:S01]  /*1520*/  UMOV UR4, URZ ;  /* 0x0000003f00047c82 */ /* 0x010fe20008000000 */
[----:B------:R-:W-:Y:S01]  /*1530*/  UMOV UR5, URZ ;  /* 0x0000003f00057c82 */ /* 0x000fe20008000000 */
[----:B------:R-:W-:Y:S01]  /*1540*/  UIADD3.X UR7, UR4, 0x40000040, URZ, UP0, !UPT ;  /* 0x4000004004077890 */ /* 0x000fe200087fe43f */
[----:B------:R-:W-:Y:S01]  /*1550*/  CS2R R36, SRZ ;  /* 0x0000000000247805 */ /* 0x000fe2000001ff00 */
[----:B------:R-:W-:Y:S01]  /*1560*/  UIADD3 UR9, UP0, UR22, 0x80, URZ ;  /* 0x0000008016097890 */ /* 0x000fe2000ff1e03f */
[----:B------:R-:W-:-:S02]  /*1570*/  CS2R R38, SRZ ;  /* 0x0000000000267805 */ /* 0x000fc4000001ff00 */
[----:B------:R-:W-:Y:S02]  /*1580*/  CS2R R40, SRZ ;  /* 0x0000000000287805 */ /* 0x000fe4000001ff00 */
[----:B------:R-:W-:Y:S01]  /*1590*/  CS2R R42, SRZ ;  /* 0x00000000002a7805 */ /* 0x000fe2000001ff00 */
[----:B------:R-:W-:Y:S01]  /*15a0*/  UIADD3.X UR10, UR5, 0x40000040, URZ, UP0, !UPT ;  /* 0x40000040050a7890 */ /* 0x000fe200087fe43f */
[----:B------:R-:W-:Y:S02]  /*15b0*/  CS2R R44, SRZ ;  /* 0x00000000002c7805 */ /* 0x000fe4000001ff00 */
[----:B------:R-:W-:Y:S02]  /*15c0*/  CS2R R46, SRZ ;  /* 0x00000000002e7805 */ /* 0x000fe4000001ff00 */
[----:B------:R-:W-:Y:S01]  /*15d0*/  CS2R R48, SRZ ;  /* 0x0000000000307805 */ /* 0x000fe2000001ff00 */
[----:B------:R-:W-:Y:S01]  /*15e0*/  UMOV UR4, UR6 ;  /* 0x0000000600047c82 */ /* 0x000fe20008000000 */
[----:B------:R-:W-:Y:S01]  /*15f0*/  UMOV UR5, UR7 ;  /* 0x0000000700057c82 */ /* 0x000fe20008000000 */
[----:B------:R-:W-:-:S02]  /*1600*/  CS2R R50, SRZ ;  /* 0x0000000000327805 */ /* 0x000fc4000001ff00 */
[----:B------:R-:W-:Y:S02]  /*1610*/  CS2R R52, SRZ ;  /* 0x0000000000347805 */ /* 0x000fe4000001ff00 */
[----:B------:R-:W-:Y:S01]  /*1620*/  CS2R R54, SRZ ;  /* 0x0000000000367805 */ /* 0x000fe2000001ff00 */
[----:B------:R-:W-:Y:S01]  /*1630*/  UMOV UR6, UR9 ;  /* 0x0000000900067c82 */ /* 0x000fe20008000000 */
[----:B------:R-:W-:Y:S01]  /*1640*/  UMOV UR7, UR10 ;  /* 0x0000000a00077c82 */ /* 0x000fe20008000000 */
[----:B------:R-:W-:Y:S02]  /*1650*/  UIADD3.64 UR28, UR4, 0x2, URZ ;  /* 0x00000002041c7897 */ /* 0x000fe4000fffe03f */
[----:B------:R-:W-:Y:S02]  /*1660*/  UIADD3.64 UR32, UR4, 0x4, URZ ;  /* 0x0000000404207897 */ /* 0x000fe4000fffe03f */
[----:B------:R-:W-:Y:S02]  /*1670*/  UIADD3.64 UR30, UR6, 0x80, URZ ;  /* 0x00000080061e7897 */ /* 0x000fe4000fffe03f */
[----:B------:R-:W-:Y:S01]  /*1680*/  UIADD3.64 UR34, UR6, 0x100, URZ ;  /* 0x0000010006227897 */ /* 0x000fe2000fffe03f */
[----:B------:R-:W-:-:S11]  /*1690*/  UMOV UR10, URZ ;  /* 0x0000003f000a7c82 */ /* 0x000fd60008000000 */
.L_x_49:
[----:B------:R-:W-:Y:S01]  /*16a0*/  BAR.SYNC.DEFER_BLOCKING 0x0 ;  /* 0x0000000000007b1d */ /* 0x000fe20000010000 */
[----:B------:R-:W-:Y:S01]  /*16b0*/  @!P2 IMAD.MOV.U32 R2, RZ, RZ, 0x4000 ;  /* 0x00004000ff02a424 */ /* 0x000fe200078e00ff */
[----:B------:R-:W-:Y:S02]  /*16c0*/  ELECT P0, URZ, PT ;  /* 0x00000000003f782f */ /* 0x000fe40003800000 */
[----:B------:R-:W-:Y:S02]  /*16d0*/  ELECT P1, URZ, PT ;  /* 0x00000000003f782f */ /* 0x000fe40003820000 */
[C---:B------:R-:W-:Y:S01]  /*16e0*/  ISETP.LT.U32.AND P0, PT, R6.reuse, 0x20, P0 ;  /* 0x000000200600780c */ /* 0x040fe20000701070 */
[----:B------:R-:W-:Y:S01]  /*16f0*/  UMOV UR27, UR10 ;  /* 0x0000000a001b7c82 */ /* 0x000fe20008000000 */
[----:B------:R-:W-:-:S11]  /*1700*/  ISETP.LT.U32.AND P1, PT, R6, 0x20, P1 ;  /* 0x000000200600780c */ /* 0x000fd60000f21070 */
[----:B------:R-:W-:Y:S01]  /*1710*/  VOTEU.ANY UP0, P0 ;  /* 0x00000000003f7886 */ /* 0x000fe20000000100 */
[----:B------:R-:W-:Y:S01]  /*1720*/  VOTEU.ANY UP2, P0 ;  /* 0x00000000003f7886 */ /* 0x000fe20000040100 */
[----:B------:R-:W-:Y:S01]  /*1730*/  VOTEU.ANY UP1, P1 ;  /* 0x00000000003f7886 */ /* 0x000fe20000820100 */
[----:B------:R-:W-:Y:S01]  /*1740*/  VOTEU.ANY UP3, P1 ;  /* 0x00000000003f7886 */ /* 0x000fe20000860100 */
[----:B------:R1:W-:Y:S01]  /*1750*/  @!P2 SYNCS.ARRIVE.TRANS64 RZ, [UR8+0x4000], R2 ;  /* 0x00400002ffffa9a7 */ /* 0x0003e20008000008 */
[----:B------:R4:W-:Y:S06]  /*1760*/  MEMBAR.ALL.CTA ;  /* 0x0000000000007992 */ /* 0x0009ec0000008000 */
[----:B----4-:R-:W4:Y:S01]  /*1770*/  FENCE.VIEW.ASYNC.S ;  /* 0x00000000000073c6 */ /* 0x010f220000000000 */
[----:B------:R-:W-:Y:S01]  /*1780*/  @UP0 UIADD3 UR9, UR8, 0x4000, URZ ;  /* 0x0000400008090890 */ /* 0x000fe2000fffe03f */
[----:B------:R-:W-:Y:S01]  /*1790*/  @UP0 UMOV UR12, UR16 ;  /* 0x00000010000c0c82 */ /* 0x000fe20008000000 */
[----:B------:R-:W-:Y:S01]  /*17a0*/  @UP0 UMOV UR13, UR17 ;  /* 0x00000011000d0c82 */ /* 0x000fe20008000000 */
[----:B------:R-:W-:-:S02]  /*17b0*/  @UP1 UIADD3 UR24, UR8, 0x2000, URZ ;  /* 0x0000200008181890 */ /* 0x000fc4000fffe03f */
[----:B------:R-:W-:Y:S01]  /*17c0*/  @UP1 UIADD3 UR25, UR8, 0x4000, URZ ;  /* 0x0000400008191890 */ /* 0x000fe2000fffe03f */
[----:B-1----:R-:W-:Y:S01]  /*17d0*/  SHF.L.U32 R2, R7, 0x1f, RZ ;  /* 0x0000001f07027819 */ /* 0x002fe200000006ff */
[----:B------:R-:W-:Y:S01]  /*17e0*/  @UP1 UMOV UR14, UR18 ;  /* 0x00000012000e1c82 */ /* 0x000fe20008000000 */
[----:B------:R-:W-:Y:S01]  /*17f0*/  @UP1 UMOV UR15, UR19 ;  /* 0x00000013000f1c82 */ /* 0x000fe20008000000 */
[----:B----4-:R-:W-:Y:S06]  /*1800*/  BAR.SYNC.DEFER_BLOCKING 0x0 ;  /* 0x0000000000007b1d */ /* 0x010fec0000010000 */
[----:B------:R1:W-:Y:S02]  /*1810*/  @UP2 UTMALDG.2D [UR8], [UR12] ;  /* 0x000000080c0025b4 */ /* 0x0003e40008008000 */
[----:B------:R-:W-:Y:S06]  /*1820*/  BAR.SYNC.DEFER_BLOCKING 0x0 ;  /* 0x0000000000007b1d */ /* 0x000fec0000010000 */
[----:B------:R1:W-:Y:S02]  /*1830*/  @UP3 UTMALDG.2D [UR24], [UR14] ;  /* 0x000000180e0035b4 */ /* 0x0003e40008008000 */
[----:B------:R-:W-:Y:S06]  /*1840*/  BAR.SYNC.DEFER_BLOCKING 0x0 ;  /* 0x0000000000007b1d */ /* 0x000fec0000010000 */
[----:B------:R-:W4:Y:S02]  /*1850*/  SYNCS.PHASECHK.TRANS64.TRYWAIT P0, [UR8+0x4000], R2 ;  /* 0x00400002ff0075a7 */ /* 0x000f240008000148 */
[----:B-1--4-:R-:W-:Y:S05]  /*1860*/  @!P0 BRA `(.L_x_48) ;  /* 0x0000000400148947 */ /* 0x012fea0003800000 */
.L_x_50:
[----:B------:R-:W-:Y:S02]  /*1870*/  WARPGROUP.DEPBAR.LE gsb0, 0x0 ;  /* 0x00008000000079c5 */ /* 0x000fe40000010000 */
[----:B------:R-:W-:Y:S01]  /*1880*/  WARPGROUP.ARRIVE ;  /* 0x00000000000079c5 */ /* 0x000fe20000000000 */
[----:B------:R-:W-:Y:S01]  /*1890*/  UMOV UR12, UR21 ;  /* 0x00000015000c7c82 */ /* 0x000fe20008000000 */
[----:B------:R-:W-:Y:S01]  /*18a0*/  UMOV UR13, 0x40000040 ;  /* 0x40000040000d7882 */ /* 0x000fe20000000000 */
[----:B------:R-:W-:Y:S01]  /*18b0*/  UMOV UR14, UR22 ;  /* 0x00000016000e7c82 */ /* 0x000fe20008000000 */
[----:B------:R-:W-:Y:S01]  /*18c0*/  UMOV UR15, 0x40000040 ;  /* 0x40000040000f7882 */ /* 0x000fe20000000000 */
[----:B------:R-:W1:Y:S01]  /*18d0*/  LDC R2, c[0x0][0x230] ;  /* 0x00008c00ff027b82 */ /* 0x000e620000000800 */
[----:B------:R-:W-:Y:S01]  /*18e0*/  HGMMA.64x64x16.F32 R24, gdesc[UR12].tnspB, R24 ;  /* 0x40e000000c1879f0 */ /* 0x000fe20008700818 */
[----:B------:R-:W-:Y:S01]  /*18f0*/  UIADD3 UR10, UR10, 0x40, URZ ;  /* 0x000000400a0a7890 */ /* 0x000fe2000fffe03f */
[----:B------:R-:W-:-:S05]  /*1900*/  LOP3.LUT R7, R7, 0x1, RZ, 0x3c, !PT ;  /* 0x0000000107077812 */ /* 0x000fca00078e3cff */
[----:B-1----:R-:W-:Y:S01]  /*1910*/  ISETP.LE.AND P0, PT, R2, UR10, PT ;  /* 0x0000000a02007c0c */ /* 0x002fe2000bf03270 */
[----:B------:R-:W-:Y:S04]  /*1920*/  HGMMA.64x64x16.F32 R24, gdesc[UR4].tnspB, R24 ;  /* 0x40e00000041879f0 */ /* 0x000fe80008700818 */
[----:B------:R-:W-:Y:S04]  /*1930*/  HGMMA.64x64x16.F32 R24, gdesc[UR28].tnspB, R24 ;  /* 0x40e000001c1879f0 */ /* 0x000fe80008700818 */
[----:B------:R-:W-:Y:S04]  /*1940*/  HGMMA.64x64x16.F32 R24, gdesc[UR32].tnspB, R24, gsb0 ;  /* 0x40e00000201879f0 */ /* 0x000fe80008000818 */
[----:B------:R-:W-:Y:S05]  /*1950*/  @!P0 BRA `(.L_x_49) ;  /* 0xfffffffc00508947 */ /* 0x000fea000383ffff */
.L_x_47:
[C---:B-1----:R-:W-:Y:S01]  /*1960*/  IMAD.SHL.U32 R2, R0.reuse, 0x80, RZ ;  /* 0x0000008000027824 */ /* 0x042fe200078e00ff */
[----:B------:R-:W-:Y:S02]  /*1970*/  WARPGROUP.DEPBAR.LE gsb0, 0x0 ;  /* 0x00008000000079c5 */ /* 0x000fe40000010000 */
[----:B------:R-:W-:Y:S01]  /*1980*/  IMAD.SHL.U32 R3, R0, 0x40, RZ ;  /* 0x0000004000037824 */ /* 0x000fe200078e00ff */
[----:B------:R-:W-:Y:S01]  /*1990*/  BAR.SYNC.DEFER_BLOCKING 0x0 ;  /* 0x0000000000007b1d */ /* 0x000fe20000010000 */
[----:B------:R-:W-:Y:S02]  /*19a0*/  LOP3.LUT R2, R2, 0x780, RZ, 0xc0, !PT ;  /* 0x0000078002027812 */ /* 0x000fe400078ec0ff */
[----:B------:R-:W-:Y:S02]  /*19b0*/  ELECT P0, URZ, PT ;  /* 0x00000000003f782f */ /* 0x000fe40003800000 */
[----:B------:R-:W-:Y:S02]  /*19c0*/  F2FP.F16.F32.PACK_AB R24, R25, R24 ;  /* 0x000000181918723e */ /* 0x000fe400000000ff */
[----:B-----5:R-:W-:Y:S01]  /*19d0*/  LOP3.LUT R4, R2, 0x1800, R3, 0xf8, !PT ;  /* 0x0000180002047812 */ /* 0x020fe200078ef803 */
[----:B------:R-:W-:Y:S01]  /*19e0*/  IMAD.SHL.U32 R2, R0, 0x10, RZ ;  /* 0x0000001000027824 */ /* 0x000fe200078e00ff */
[----:B------:R-:W-:Y:S01]  /*19f0*/  F2FP.F16.F32.PACK_AB R25, R27, R26 ;  /* 0x0000001a1b19723e */ /* 0x000fe200000000ff */
[----:B------:R-:W-:Y:S01]  /*1a00*/  UMOV UR9, UR26 ;  /* 0x0000001a00097c82 */ /* 0x000fe20008000000 */
[----:B------:R-:W-:Y:S01]  /*1a10*/  F2FP.F16.F32.PACK_AB R32, R33, R32 ;  /* 0x000000202120723e */ /* 0x000fe200000000ff */
[----:B------:R-:W-:Y:S01]  /*1a20*/  UMOV UR10, UR11 ;  /* 0x0000000b000a7c82 */ /* 0x000fe20008000000 */
[----:B------:R-:W-:-:S02]  /*1a30*/  LOP3.LUT R3, R2, 0x70, RZ, 0xc0, !PT ;  /* 0x0000007002037812 */ /* 0x000fc400078ec0ff */
[----:B------:R-:W-:Y:S02]  /*1a40*/  F2FP.F16.F32.PACK_AB R26, R29, R28 ;  /* 0x0000001c1d1a723e */ /* 0x000fe400000000ff */
[----:B------:R-:W-:Y:S02]  /*1a50*/  LOP3.LUT R3, R3, 0x10, R0, 0x78, !PT ;  /* 0x0000001003037812 */ /* 0x000fe400078e7800 */
[----:B------:R-:W-:Y:S02]  /*1a60*/  F2FP.F16.F32.PACK_AB R27, R31, R30 ;  /* 0x0000001e1f1b723e */ /* 0x000fe400000000ff */
[----:B------:R-:W-:Y:S02]  /*1a70*/  LOP3.LUT R3, R4, R3, RZ, 0xfc, !PT ;  /* 0x0000000304037212 */ /* 0x000fe400078efcff */
[----:B------:R-:W-:Y:S02]  /*1a80*/  F2FP.F16.F32.PACK_AB R33, R35, R34 ;  /* 0x000000222321723e */ /* 0x000fe400000000ff */
[C---:B------:R-:W-:Y:S01]  /*1a90*/  LOP3.LUT R2, R3.reuse, 0x20, RZ, 0x3c, !PT ;  /* 0x0000002003027812 */ /* 0x040fe200078e3cff */
[C---:B------:R-:W-:Y:S01]  /*1aa0*/  VIADD R0, R3.reuse, UR8 ;  /* 0x0000000803007c36 */ /* 0x040fe20008000000 */
[C---:B------:R-:W-:Y:S01]  /*1ab0*/  LOP3.LUT R4, R3.reuse, 0x40, RZ, 0x3c, !PT ;  /* 0x0000004003047812 */ /* 0x040fe200078e3cff */
[----:B------:R-:W1:Y:S01]  /*1ac0*/  @!P2 SYNCS.CCTL.IV [UR8+0x4000] ;  /* 0x00400000ff00a9b1 */ /* 0x000e620008000008 */
[----:B------:R-:W-:Y:S01]  /*1ad0*/  LOP3.LUT R3, R3, 0x60, RZ, 0x3c, !PT ;  /* 0x0000006003037812 */ /* 0x000fe200078e3cff */
[----:B------:R-:W-:Y:S01]  /*1ae0*/  VIADD R2, R2, UR8 ;  /* 0x0000000802027c36 */ /* 0x000fe20008000000 */
[----:B------:R-:W-:Y:S01]  /*1af0*/  F2FP.F16.F32.PACK_AB R40, R41, R40 ;  /* 0x000000282928723e */ /* 0x000fe200000000ff */
[----:B------:R-:W-:Y:S01]  /*1b00*/  VIADD R4, R4, UR8 ;  /* 0x0000000804047c36 */ /* 0x000fe20008000000 */
[----:B------:R-:W-:Y:S01]  /*1b10*/  F2FP.F16.F32.PACK_AB R34, R37, R36 ;  /* 0x000000242522723e */ /* 0x000fe200000000ff */
[----:B------:R-:W-:Y:S01]  /*1b20*/  VIADD R3, R3, UR8 ;  /* 0x0000000803037c36 */ /* 0x000fe20008000000 */
[----:B------:R-:W-:Y:S01]  /*1b30*/  F2FP.F16.F32.PACK_AB R35, R39, R38 ;  /* 0x000000262723723e */ /* 0x000fe200000000ff */
[----:B-1----:R-:W-:Y:S01]  /*1b40*/  STSM.16.M88.4 [R0], R24 ;  /* 0x0000001800007844 */ /* 0x002fe20000000200 */
[----:B------:R-:W-:-:S02]  /*1b50*/  F2FP.F16.F32.PACK_AB R41, R43, R42 ;  /* 0x0000002a2b29723e */ /* 0x000fc400000000ff */
[----:B------:R-:W-:Y:S01]  /*1b60*/  F2FP.F16.F32.PACK_AB R48, R49, R48 ;  /* 0x000000303130723e */ /* 0x000fe200000000ff */
[----:B------:R-:W-:Y:S01]  /*1b70*/  STSM.16.M88.4 [R2], R32 ;  /* 0x0000002002007844 */ /* 0x000fe20000000200 */
[----:B------:R-:W-:Y:S02]  /*1b80*/  F2FP.F16.F32.PACK_AB R42, R45, R44 ;  /* 0x0000002c2d2a723e */ /* 0x000fe400000000ff */
[----:B------:R-:W-:Y:S02]  /*1b90*/  F2FP.F16.F32.PACK_AB R43, R47, R46 ;  /* 0x0000002e2f2b723e */ /* 0x000fe400000000ff */
[----:B------:R-:W-:Y:S02]  /*1ba0*/  F2FP.F16.F32.PACK_AB R49, R51, R50 ;  /* 0x000000323331723e */ /* 0x000fe400000000ff */
[----:B------:R-:W-:Y:S01]  /*1bb0*/  F2FP.F16.F32.PACK_AB R50, R53, R52 ;  /* 0x000000343532723e */ /* 0x000fe200000000ff */
[----:B------:R-:W-:Y:S01]  /*1bc0*/  STSM.16.M88.4 [R4], R40 ;  /* 0x0000002804007844 */ /* 0x000fe20000000200 */
[----:B------:R-:W-:-:S02]  /*1bd0*/  F2FP.F16.F32.PACK_AB R51, R55, R54 ;  /* 0x000000363733723e */ /* 0x000fc400000000ff */
[----:B------:R-:W-:-:S03]  /*1be0*/  ISETP.LT.U32.AND P0, PT, R6, 0x20, P0 ;  /* 0x000000200600780c */ /* 0x000fc60000701070 */
[----:B------:R-:W-:Y:S01]  /*1bf0*/  STSM.16.M88.4 [R3], R48 ;  /* 0x0000003003007844 */ /* 0x000fe20000000200 */
[----:B------:R1:W-:Y:S06]  /*1c00*/  MEMBAR.ALL.CTA ;  /* 0x0000000000007992 */ /* 0x0003ec0000008000 */
[----:B-1----:R-:W1:Y:S03]  /*1c10*/  FENCE.VIEW.ASYNC.S ;  /* 0x00000000000073c6 */ /* 0x002e660000000000 */
[----:B-1----:R-:W-:Y:S01]  /*1c20*/  VOTEU.ANY UP0, P0 ;  /* 0x00000000003f7886 */ /* 0x002fe20000000100 */
[----:B------:R-:W-:-:S04]  /*1c30*/  VOTEU.ANY UP1, P0 ;  /* 0x00000000003f7886 */ /* 0x000fc80000020100 */
[----:B----4-:R-:W-:Y:S01]  /*1c40*/  @UP0 UMOV UR4, UR20 ;  /* 0x0000001400040c82 */ /* 0x010fe20008000000 */
[----:B------:R-:W-:Y:S01]  /*1c50*/  @UP0 UMOV UR5, UR37 ;  /* 0x0000002500050c82 */ /* 0x000fe20008000000 */
[----:B------:R-:W-:Y:S06]  /*1c60*/  BAR.SYNC.DEFER_BLOCKING 0x0 ;  /* 0x0000000000007b1d */ /* 0x000fec0000010000 */
[----:B------:R1:W-:Y:S01]  /*1c70*/  @UP1 UTMASTG.2D [UR8], [UR4] ;  /* 0x00000008040013b5 */ /* 0x0003e20008008000 */
[----:B------:R0:W-:Y:S01]  /*1c80*/  UTMACMDFLUSH ;  /* 0x00000000000079b7 */ /* 0x0001e20000000000 */
[----:B------:R-:W-:-:S04]  /*1c90*/  DEPBAR.LE SB0, 0x0 ;  /* 0x000080000000791a */ /* 0x000fc80000000000 */
[----:B------:R-:W-:Y:S06]  /*1ca0*/  BAR.SYNC.DEFER_BLOCKING 0x0 ;  /* 0x0000000000007b1d */ /* 0x000fec0000010000 */
[----:B-1----:R-:W-:Y:S05]  /*1cb0*/  EXIT ;  /* 0x000000000000794d */ /* 0x002fea0003800000 */
.L_x_48:
[----:B------:R-:W1:Y:S02]  /*1cc0*/  SYNCS.PHASECHK.TRANS64.TRYWAIT P0, [UR8+0x4000], R2 ;  /* 0x00400002ff0075a7 */ /* 0x000e640008000148 */
[----:B-1----:R-:W-:Y:S05]  /*1cd0*/  @!P0 BRA `(.L_x_48) ;  /* 0xfffffffc00f88947 */ /* 0x002fea000383ffff */
[----:B------:R-:W-:Y:S05]  /*1ce0*/  BRA `(.L_x_50) ;  /* 0xfffffff800e07947 */ /* 0x000fea000383ffff */
.L_x_51:
[----:B------:R-:W-:-:S00]  /*1cf0*/  BRA `(.L_x_51) ;  /* 0xfffffffc00fc7947 */ /* 0x000fc0000383ffff */
[----:B------:R-:W-:-:S00]  /*1d00*/  NOP ;  /* 0x0000000000007918 */ /* 0x000fc00000000000 */
[----:B------:R-:W-:-:S00]  /*1d10*/  NOP ;  /* 0x0000000000007918 */ /* 0x000fc00000000000 */
[----:B------:R-:W-:-:S00]  /*1d20*/  NOP ;  /* 0x0000000000007918 */ /* 0x000fc00000000000 */
[----:B------:R-:W-:-:S00]  /*1d30*/  NOP ;  /* 0x0000000000007918 */ /* 0x000fc00000000000 */
[----:B------:R-:W-:-:S00]  /*1d40*/  NOP ;  /* 0x0000000000007918 */ /* 0x000fc00000000000 */
[----:B------:R-:W-:-:S00]  /*1d50*/  NOP ;  /* 0x0000000000007918 */ /* 0x000fc00000000000 */
[----:B------:R-:W-:-:S00]  /*1d60*/  NOP ;  /* 0x0000000000007918 */ /* 0x000fc00000000000 */
[----:B------:R-:W-:-:S00]  /*1d70*/  NOP ;  /* 0x0000000000007918 */ /* 0x000fc00000000000 */
.L_x_52:


//--------------------- .nv.shared.gluon_wgmma    --------------------------
	.section	.nv.shared.gluon_wgmma,"aw",@nobits
	.sectionflags	@""
	.align	16
	.zero		1024


//--------------------- .nv.shared.reserved.0     --------------------------
	.section	.nv.shared.reserved.0,"aw",@nobits
	.weak		__nv_reservedSMEM_offset_0_alias
	.size		__nv_reservedSMEM_offset_0_alias, 0, 0
	.other		__nv_reservedSMEM_offset_0_alias,@"STO_CUDA_RESERVED_SHARED STV_DEFAULT"
__nv_reservedSMEM_offset_0_alias:
	.zero		0


//--------------------- .nv.constant0.gluon_wgmma --------------------------
	.section	.nv.constant0.gluon_wgmma,"a",@progbits
	.sectionflags	@""
	.align	4
.nv.constant0.gluon_wgmma:
	.zero		608


//--------------------- SYMBOLS --------------------------

	.type		.nv.reservedSmem.offset0,@object
	.size		.nv.reservedSmem.offset0,0x4
